// auto-generated by cutlass_sweep.gemm — config: {"arch": "sm_100", "cluster_m": 1, "cluster_n": 1, "dtype": "tf32", "dtype_b": "tf32", "layout": "nt", "stages": 3, "tile_k": 32, "tile_m": 128, "tile_n": 256}
#include "cutlass/cutlass.h"
#include "cutlass/gemm/collective/collective_builder.hpp"
#include "cutlass/gemm/device/gemm_universal_adapter.h"
#include "cutlass/gemm/kernel/gemm_universal.hpp"
#include "cutlass/epilogue/collective/collective_builder.hpp"

using ElemA = cutlass::tfloat32_t;
using ElemB = cutlass::tfloat32_t;
using ElemCD = cutlass::tfloat32_t;
using Acc  = float;
using TileShape    = cute::Shape<cute::_128, cute::_256, cute::_32>;
using ClusterShape = cute::Shape<cute::_1, cute::_1, cute::_1>;

using CollectiveEpilogue = typename cutlass::epilogue::collective::CollectiveBuilder<
    cutlass::arch::Sm100, cutlass::arch::OpClassTensorOp,
    TileShape, ClusterShape,
    cutlass::epilogue::collective::EpilogueTileAuto,
    Acc, Acc,
    ElemCD, cutlass::layout::RowMajor, 128 / cutlass::sizeof_bits<ElemCD>::value,
    ElemCD, cutlass::layout::RowMajor, 128 / cutlass::sizeof_bits<ElemCD>::value,
    cutlass::epilogue::collective::EpilogueScheduleAuto
  >::CollectiveOp;

using CollectiveMainloop = typename cutlass::gemm::collective::CollectiveBuilder<
    cutlass::arch::Sm100, cutlass::arch::OpClassTensorOp,
    ElemA, cutlass::layout::RowMajor, 128 / cutlass::sizeof_bits<ElemA>::value,
    ElemB, cutlass::layout::ColumnMajor, 128 / cutlass::sizeof_bits<ElemB>::value,
    Acc,
    TileShape, ClusterShape,
    cutlass::gemm::collective::StageCount<3>,
    cutlass::gemm::collective::KernelScheduleAuto
  >::CollectiveOp;

using GemmKernel = cutlass::gemm::kernel::GemmUniversal<
    cute::Shape<int,int,int,int>,
    CollectiveMainloop,
    CollectiveEpilogue
>;
using Gemm = cutlass::gemm::device::GemmUniversalAdapter<GemmKernel>;

// Force the device kernel symbol into the cubin without needing a host main.
auto* _anchor = &cutlass::device_kernel<GemmKernel>;


// ===== COMPILED SASS (sm_100a) =====

	.target	sm_100a

	.elftype	@"ET_EXEC"


//--------------------- .note.nv.tkinfo           --------------------------
	.section	.note.nv.tkinfo,"",@"SHT_NOTE"
	.sectionflags	@"SHF_NOTE_NV_TKINFO"
	.tkinfo
        /*0018*/ 	.word	0x00000002
        /*0030*/ 	.string	""
        /*0030*/ 	.string	"ptxas"
        /*0030*/ 	.string	"Cuda compilation tools, release 13.0, V13.0.88"
        /*0030*/ 	.string	"Build cuda_13.0.r13.0/compiler.36424714_0"
        /*0030*/ 	.string	"-arch sm_100a -m 64 "



//--------------------- .note.nv.cuinfo           --------------------------
	.section	.note.nv.cuinfo,"",@"SHT_NOTE"
	.sectionflags	@"SHF_NOTE_NV_CUINFO"
        /*0018*/ 	.short	0x0002
        /*001a*/ 	.short	0x0064
        /*001c*/ 	.short	0x0082
	.zero		2


//--------------------- .nv.info                  --------------------------
	.section	.nv.info,"",@"SHT_CUDA_INFO"
	.align	4


	//----- nvinfo : EIATTR_REGCOUNT
	.align		4
        /*0000*/ 	.byte	0x04, 0x2f
        /*0002*/ 	.short	(.L_19 - .L_18)
	.align		4
.L_18:
        /*0004*/ 	.word	index@(_ZN7cutlass13device_kernelINS_4gemm6kernel13GemmUniversalIN4cute5tupleIJiiiiEEENS1_10collective13CollectiveMmaINS1_35MainloopSm100TmaUmmaWarpSpecializedILi3ELi2ELi2ENS5_IJNS4_1CILi1EEESB_SB_EEEEENS5_IJNSA_ILi128EEENSA_ILi256EEENSA_ILi32EEEEEENS_10tfloat32_tENS5_IJlSB_lEEESI_SJ_NS4_8TiledMMAINS4_8MMA_AtomIJNS4_17SM100_MMA_TF32_SSISI_SI_fLi128ELi256ELNS4_4UMMA5MajorE0ELSO_0ELNSN_7ScaleInE0ELSP_0EEEEEENS4_6LayoutISC_NS5_IJNSA_ILi0EEEST_ST_EEEEENS5_IJNS4_10UnderscoreESW_SW_EEEEENS4_13SM90_TMA_LOADENS4_14ComposedLayoutINS4_7SwizzleILi3ELi4ELi3EEENS4_18smem_ptr_flag_bitsILi32EEENSS_INS5_IJNSA_ILi8EEESG_EEENS5_IJSG_SB_EEEEEEEvNS4_8identityESZ_S19_vS1A_EENS_8epilogue10collective18CollectiveEpilogueINS1C_23Sm100TmaWarpSpecializedILi4ELi2ELi32ELb1ELb0EEEJSH_NS5_IJNSS_ISE_SB_EENSS_ISG_SB_EEEEESI_SJ_SI_SJ_NS1C_6fusion15FusionCallbacksIS1G_NS1K_17LinearCombinationISI_fSI_fLNS_15FloatRoundStyleE2EEESH_S1J_JEEENS4_5SM1004TMEM4LOAD26SM100_TMEM_LOAD_32dp32b32xESZ_S19_NS4_39AutoVectorizingCopyWithAssumedAlignmentILi128EEENS4_14SM90_TMA_STOREES19_S1V_S1V_EEEvvEEEEvNT_6ParamsE)
        /*0008*/ 	.word	0x0000008b


	//----- nvinfo : EIATTR_FRAME_SIZE
	.align		4
.L_19:
        /*000c*/ 	.byte	0x04, 0x11
        /*000e*/ 	.short	(.L_21 - .L_20)
	.align		4
.L_20:
        /*0010*/ 	.word	index@($__internal_2_$__cuda_sm10x_tcgen05_guardrail_trap_unallocated_columns_being_dealloced)
        /*0014*/ 	.word	0x00000000


	//----- nvinfo : EIATTR_FRAME_SIZE
	.align		4
.L_21:
        /*0018*/ 	.byte	0x04, 0x11
        /*001a*/ 	.short	(.L_23 - .L_22)
	.align		4
.L_22:
        /*001c*/ 	.word	index@($__internal_1_$__cuda_sm10x_tcgen05_guardrail_trap_phase_invalid_during_alloc)
        /*0020*/ 	.word	0x00000000


	//----- nvinfo : EIATTR_FRAME_SIZE
	.align		4
.L_23:
        /*0024*/ 	.byte	0x04, 0x11
        /*0026*/ 	.short	(.L_25 - .L_24)
	.align		4
.L_24:
        /*0028*/ 	.word	index@($__internal_0_$__cuda_sm10x_tcgen05_guardrail_trap_col_being_dealloced_not_returned_by_alloc)
        /*002c*/ 	.word	0x00000000


	//----- nvinfo : EIATTR_FRAME_SIZE
	.align		4
.L_25:
        /*0030*/ 	.byte	0x04, 0x11
        /*0032*/ 	.short	(.L_27 - .L_26)
	.align		4
.L_26:
        /*0034*/ 	.word	index@(_ZN7cutlass13device_kernelINS_4gemm6kernel13GemmUniversalIN4cute5tupleIJiiiiEEENS1_10collective13CollectiveMmaINS1_35MainloopSm100TmaUmmaWarpSpecializedILi3ELi2ELi2ENS5_IJNS4_1CILi1EEESB_SB_EEEEENS5_IJNSA_ILi128EEENSA_ILi256EEENSA_ILi32EEEEEENS_10tfloat32_tENS5_IJlSB_lEEESI_SJ_NS4_8TiledMMAINS4_8MMA_AtomIJNS4_17SM100_MMA_TF32_SSISI_SI_fLi128ELi256ELNS4_4UMMA5MajorE0ELSO_0ELNSN_7ScaleInE0ELSP_0EEEEEENS4_6LayoutISC_NS5_IJNSA_ILi0EEEST_ST_EEEEENS5_IJNS4_10UnderscoreESW_SW_EEEEENS4_13SM90_TMA_LOADENS4_14ComposedLayoutINS4_7SwizzleILi3ELi4ELi3EEENS4_18smem_ptr_flag_bitsILi32EEENSS_INS5_IJNSA_ILi8EEESG_EEENS5_IJSG_SB_EEEEEEEvNS4_8identityESZ_S19_vS1A_EENS_8epilogue10collective18CollectiveEpilogueINS1C_23Sm100TmaWarpSpecializedILi4ELi2ELi32ELb1ELb0EEEJSH_NS5_IJNSS_ISE_SB_EENSS_ISG_SB_EEEEESI_SJ_SI_SJ_NS1C_6fusion15FusionCallbacksIS1G_NS1K_17LinearCombinationISI_fSI_fLNS_15FloatRoundStyleE2EEESH_S1J_JEEENS4_5SM1004TMEM4LOAD26SM100_TMEM_LOAD_32dp32b32xESZ_S19_NS4_39AutoVectorizingCopyWithAssumedAlignmentILi128EEENS4_14SM90_TMA_STOREES19_S1V_S1V_EEEvvEEEEvNT_6ParamsE)
        /*0038*/ 	.word	0x00000000


	//----- nvinfo : EIATTR_MIN_STACK_SIZE
	.align		4
.L_27:
        /*003c*/ 	.byte	0x04, 0x12
        /*003e*/ 	.short	(.L_29 - .L_28)
	.align		4
.L_28:
        /*0040*/ 	.word	index@(_ZN7cutlass13device_kernelINS_4gemm6kernel13GemmUniversalIN4cute5tupleIJiiiiEEENS1_10collective13CollectiveMmaINS1_35MainloopSm100TmaUmmaWarpSpecializedILi3ELi2ELi2ENS5_IJNS4_1CILi1EEESB_SB_EEEEENS5_IJNSA_ILi128EEENSA_ILi256EEENSA_ILi32EEEEEENS_10tfloat32_tENS5_IJlSB_lEEESI_SJ_NS4_8TiledMMAINS4_8MMA_AtomIJNS4_17SM100_MMA_TF32_SSISI_SI_fLi128ELi256ELNS4_4UMMA5MajorE0ELSO_0ELNSN_7ScaleInE0ELSP_0EEEEEENS4_6LayoutISC_NS5_IJNSA_ILi0EEEST_ST_EEEEENS5_IJNS4_10UnderscoreESW_SW_EEEEENS4_13SM90_TMA_LOADENS4_14ComposedLayoutINS4_7SwizzleILi3ELi4ELi3EEENS4_18smem_ptr_flag_bitsILi32EEENSS_INS5_IJNSA_ILi8EEESG_EEENS5_IJSG_SB_EEEEEEEvNS4_8identityESZ_S19_vS1A_EENS_8epilogue10collective18CollectiveEpilogueINS1C_23Sm100TmaWarpSpecializedILi4ELi2ELi32ELb1ELb0EEEJSH_NS5_IJNSS_ISE_SB_EENSS_ISG_SB_EEEEESI_SJ_SI_SJ_NS1C_6fusion15FusionCallbacksIS1G_NS1K_17LinearCombinationISI_fSI_fLNS_15FloatRoundStyleE2EEESH_S1J_JEEENS4_5SM1004TMEM4LOAD26SM100_TMEM_LOAD_32dp32b32xESZ_S19_NS4_39AutoVectorizingCopyWithAssumedAlignmentILi128EEENS4_14SM90_TMA_STOREES19_S1V_S1V_EEEvvEEEEvNT_6ParamsE)
        /*0044*/ 	.word	0x00000000
.L_29:


//--------------------- .nv.compat                --------------------------
	.section	.nv.compat,"",@"SHT_CUDA_COMPAT_INFO"
	.align	4
        /*0000*/ 	.byte	0x02, 0x09, 0x01, 0x00, 0x02, 0x02, 0x02, 0x00, 0x02, 0x05, 0x05, 0x00, 0x03, 0x07, 0x01, 0x01
        /*0010*/ 	.byte	0x02, 0x03, 0x01, 0x00, 0x02, 0x06, 0x01, 0x00, 0x04, 0x0b, 0x08, 0x00, 0x09, 0x00, 0x00, 0x00
        /*0020*/ 	.byte	0x00, 0x00, 0x00, 0x00


//--------------------- .nv.info._ZN7cutlass13device_kernelINS_4gemm6kernel13GemmUniversalIN4cute5tupleIJiiiiEEENS1_10collective13CollectiveMmaINS1_35MainloopSm100TmaUmmaWarpSpecializedILi3ELi2ELi2ENS5_IJNS4_1CILi1EEESB_SB_EEEEENS5_IJNSA_ILi128EEENSA_ILi256EEENSA_ILi32EEEEEENS_10tfloat32_tENS5_IJlSB_lEEESI_SJ_NS4_8TiledMMAINS4_8MMA_AtomIJNS4_17SM100_MMA_TF32_SSISI_SI_fLi128ELi256ELNS4_4UMMA5MajorE0ELSO_0ELNSN_7ScaleInE0ELSP_0EEEEEENS4_6LayoutISC_NS5_IJNSA_ILi0EEEST_ST_EEEEENS5_IJNS4_10UnderscoreESW_SW_EEEEENS4_13SM90_TMA_LOADENS4_14ComposedLayoutINS4_7SwizzleILi3ELi4ELi3EEENS4_18smem_ptr_flag_bitsILi32EEENSS_INS5_IJNSA_ILi8EEESG_EEENS5_IJSG_SB_EEEEEEEvNS4_8identityESZ_S19_vS1A_EENS_8epilogue10collective18CollectiveEpilogueINS1C_23Sm100TmaWarpSpecializedILi4ELi2ELi32ELb1ELb0EEEJSH_NS5_IJNSS_ISE_SB_EENSS_ISG_SB_EEEEESI_SJ_SI_SJ_NS1C_6fusion15FusionCallbacksIS1G_NS1K_17LinearCombinationISI_fSI_fLNS_15FloatRoundStyleE2EEESH_S1J_JEEENS4_5SM1004TMEM4LOAD26SM100_TMEM_LOAD_32dp32b32xESZ_S19_NS4_39AutoVectorizingCopyWithAssumedAlignmentILi128EEENS4_14SM90_TMA_STOREES19_S1V_S1V_EEEvvEEEEvNT_6ParamsE --------------------------
	.section	.nv.info._ZN7cutlass13device_kernelINS_4gemm6kernel13GemmUniversalIN4cute5tupleIJiiiiEEENS1_10collective13CollectiveMmaINS1_35MainloopSm100TmaUmmaWarpSpecializedILi3ELi2ELi2ENS5_IJNS4_1CILi1EEESB_SB_EEEEENS5_IJNSA_ILi128EEENSA_ILi256EEENSA_ILi32EEEEEENS_10tfloat32_tENS5_IJlSB_lEEESI_SJ_NS4_8TiledMMAINS4_8MMA_AtomIJNS4_17SM100_MMA_TF32_SSISI_SI_fLi128ELi256ELNS4_4UMMA5MajorE0ELSO_0ELNSN_7ScaleInE0ELSP_0EEEEEENS4_6LayoutISC_NS5_IJNSA_ILi0EEEST_ST_EEEEENS5_IJNS4_10UnderscoreESW_SW_EEEEENS4_13SM90_TMA_LOADENS4_14ComposedLayoutINS4_7SwizzleILi3ELi4ELi3EEENS4_18smem_ptr_flag_bitsILi32EEENSS_INS5_IJNSA_ILi8EEESG_EEENS5_IJSG_SB_EEEEEEEvNS4_8identityESZ_S19_vS1A_EENS_8epilogue10collective18CollectiveEpilogueINS1C_23Sm100TmaWarpSpecializedILi4ELi2ELi32ELb1ELb0EEEJSH_NS5_IJNSS_ISE_SB_EENSS_ISG_SB_EEEEESI_SJ_SI_SJ_NS1C_6fusion15FusionCallbacksIS1G_NS1K_17LinearCombinationISI_fSI_fLNS_15FloatRoundStyleE2EEESH_S1J_JEEENS4_5SM1004TMEM4LOAD26SM100_TMEM_LOAD_32dp32b32xESZ_S19_NS4_39AutoVectorizingCopyWithAssumedAlignmentILi128EEENS4_14SM90_TMA_STOREES19_S1V_S1V_EEEvvEEEEvNT_6ParamsE,"",@"SHT_CUDA_INFO"
	.sectionflags	@""
	.align	4


	//----- nvinfo : EIATTR_CUDA_API_VERSION
	.align		4
        /*0000*/ 	.byte	0x04, 0x37
        /*0002*/ 	.short	(.L_31 - .L_30)
.L_30:
        /*0004*/ 	.word	0x00000082


	//----- nvinfo : EIATTR_KPARAM_INFO
	.align		4
.L_31:
        /*0008*/ 	.byte	0x04, 0x17
        /*000a*/ 	.short	(.L_33 - .L_32)
.L_32:
        /*000c*/ 	.word	0x00000000
        /*0010*/ 	.short	0x0000
        /*0012*/ 	.short	0x0000
        /*0014*/ 	.byte	0x00, 0xf0, 0x01, 0x20


	//----- nvinfo : EIATTR_AT_ENTRY_FRAGMENTS
	.align		4
.L_33:
        /*0018*/ 	.byte	0x04, 0x4f
        /*001a*/ 	.short	(.L_35 - .L_34)


	//   ....[0]....
.L_34:
        /*001c*/ 	.word	0x00000006


	//----- nvinfo : EIATTR_RESERVED_SMEM_USED
	.align		4
.L_35:
        /*0020*/ 	.byte	0x01, 0x41
	.zero		2


	//----- nvinfo : EIATTR_SPARSE_MMA_MASK
	.align		4
        /*0024*/ 	.byte	0x03, 0x50
        /*0026*/ 	.short	0x0000


	//----- nvinfo : EIATTR_TCGEN05_1CTA_USED
	.align		4
        /*0028*/ 	.byte	0x01, 0x51
	.zero		2


	//----- nvinfo : EIATTR_MAXREG_COUNT
	.align		4
        /*002c*/ 	.byte	0x03, 0x1b
        /*002e*/ 	.short	0x00ff


	//----- nvinfo : EIATTR_NUM_BARRIERS
	.align		4
        /*0030*/ 	.byte	0x02, 0x4c
        /*0032*/ 	.byte	0x07
	.zero		1


	//----- nvinfo : EIATTR_EXTERNS
	.align		4
        /*0034*/ 	.byte	0x04, 0x0f
        /*0036*/ 	.short	(.L_37 - .L_36)


	//   ....[0]....
	.align		4
.L_36:
        /*0038*/ 	.word	index@(__assertfail)


	//----- nvinfo : EIATTR_MERCURY_ISA_VERSION
	.align		4
.L_37:
        /*003c*/ 	.byte	0x03, 0x5f
        /*003e*/ 	.short	0x0101


	//----- nvinfo : EIATTR_INT_WARP_WIDE_INSTR_OFFSETS
	.align		4
        /*0040*/ 	.byte	0x04, 0x31
        /*0042*/ 	.short	(.L_39 - .L_38)


	//   ....[0]....
.L_38:
        /*0044*/ 	.word	0x00001d90


	//   ....[1]....
        /*0048*/ 	.word	0x00003630


	//   ....[2]....
        /*004c*/ 	.word	0x00003650


	//   ....[3]....
        /*0050*/ 	.word	0x00003680


	//   ....[4]....
        /*0054*/ 	.word	0x00003fb0


	//   ....[5]....
        /*0058*/ 	.word	0x00004020


	//   ....[6]....
        /*005c*/ 	.word	0x00004110


	//   ....[7]....
        /*0060*/ 	.word	0x00004190


	//   ....[8]....
        /*0064*/ 	.word	0x00004280


	//   ....[9]....
        /*0068*/ 	.word	0x00004300


	//   ....[10]....
        /*006c*/ 	.word	0x00004400


	//   ....[11]....
        /*0070*/ 	.word	0x00004490


	//   ....[12]....
        /*0074*/ 	.word	0x00004590


	//   ....[13]....
        /*0078*/ 	.word	0x00004670


	//   ....[14]....
        /*007c*/ 	.word	0x00004710


	//   ....[15]....
        /*0080*/ 	.word	0x00004800


	//   ....[16]....
        /*0084*/ 	.word	0x000048a0


	//   ....[17]....
        /*0088*/ 	.word	0x000049b0


	//   ....[18]....
        /*008c*/ 	.word	0x00004b10


	//   ....[19]....
        /*0090*/ 	.word	0x00004c60


	//----- nvinfo : EIATTR_COOP_GROUP_MASK_REGIDS
	.align		4
.L_39:
        /*0094*/ 	.byte	0x04, 0x29
        /*0096*/ 	.short	(.L_41 - .L_40)


	//   ....[0]....
.L_40:
        /*0098*/ 	.word	0xffffffff


	//   ....[1]....
        /*009c*/ 	.word	0xffffffff


	//   ....[2]....
        /*00a0*/ 	.word	0xffffffff


	//   ....[3]....
        /*00a4*/ 	.word	0xffffffff


	//   ....[4]....
        /*00a8*/ 	.word	0xffffffff


	//   ....[5]....
        /*00ac*/ 	.word	0xffffffff


	//   ....[6]....
        /*00b0*/ 	.word	0xffffffff


	//   ....[7]....
        /*00b4*/ 	.word	0xffffffff


	//   ....[8]....
        /*00b8*/ 	.word	0xffffffff


	//   ....[9]....
        /*00bc*/ 	.word	0xffffffff


	//   ....[10]....
        /*00c0*/ 	.word	0xffffffff


	//   ....[11]....
        /*00c4*/ 	.word	0xffffffff


	//   ....[12]....
        /*00c8*/ 	.word	0xffffffff


	//----- nvinfo : EIATTR_COOP_GROUP_INSTR_OFFSETS
	.align		4
.L_41:
        /*00cc*/ 	.byte	0x04, 0x28
        /*00ce*/ 	.short	(.L_43 - .L_42)


	//   ....[0]....
.L_42:
        /*00d0*/ 	.word	0x00000090


	//   ....[1]....
        /*00d4*/ 	.word	0x000004d0


	//   ....[2]....
        /*00d8*/ 	.word	0x00000620


	//   ....[3]....
        /*00dc*/ 	.word	0x000007c0


	//   ....[4]....
        /*00e0*/ 	.word	0x000008c0


	//   ....[5]....
        /*00e4*/ 	.word	0x00000a30


	//   ....[6]....
        /*00e8*/ 	.word	0x00000b90


	//   ....[7]....
        /*00ec*/ 	.word	0x00001c70


	//   ....[8]....
        /*00f0*/ 	.word	0x000029c0


	//   ....[9]....
        /*00f4*/ 	.word	0x00002bd0


	//   ....[10]....
        /*00f8*/ 	.word	0x00002c00


	//   ....[11]....
        /*00fc*/ 	.word	0x00003510


	//   ....[12]....
        /*0100*/ 	.word	0x00003740


	//----- nvinfo : EIATTR_VRC_CTA_INIT_COUNT
	.align		4
.L_43:
        /*0104*/ 	.byte	0x02, 0x4a
        /*0106*/ 	.byte	0x80
	.zero		1


	//----- nvinfo : EIATTR_SYSCALL_OFFSETS
	.align		4
        /*0108*/ 	.byte	0x04, 0x46
        /*010a*/ 	.short	(.L_45 - .L_44)


	//   ....[0]....
.L_44:
        /*010c*/ 	.word	0x00005700


	//   ....[1]....
        /*0110*/ 	.word	0x000057f0


	//   ....[2]....
        /*0114*/ 	.word	0x00006160


	//   ....[3]....
        /*0118*/ 	.word	0x00006fb0


	//   ....[4]....
        /*011c*/ 	.word	0x00007dd0


	//   ....[5]....
        /*0120*/ 	.word	0x00008c20


	//   ....[6]....
        /*0124*/ 	.word	0x00009a80


	//   ....[7]....
        /*0128*/ 	.word	0x0000a910


	//   ....[8]....
        /*012c*/ 	.word	0x0000b770


	//   ....[9]....
        /*0130*/ 	.word	0x0000c580


	//----- nvinfo : EIATTR_MBARRIER_INSTR_OFFSETS
	.align		4
.L_45:
        /*0134*/ 	.byte	0x04, 0x39
        /*0136*/ 	.short	(.L_47 - .L_46)


	//   ....[0]....
.L_46:
        /*0138*/ 	.word	0x000005b0
        /*013c*/ 	.word	0x000000ff
        /*0140*/ 	.word	0x00000000
        /*0144*/ 	.short	0x0100
        /*0146*/ 	.byte	0x05
	.zero		1


	//   ....[1]....
        /*0148*/ 	.word	0x000005c0
        /*014c*/ 	.word	0x000000ff
        /*0150*/ 	.word	0x00000018
        /*0154*/ 	.short	0x0100
        /*0156*/ 	.byte	0x05
	.zero		1


	//   ....[2]....
        /*0158*/ 	.word	0x000005d0
        /*015c*/ 	.word	0x000000ff
        /*0160*/ 	.word	0x00000008
        /*0164*/ 	.short	0x0100
        /*0166*/ 	.byte	0x05
	.zero		1


	//   ....[3]....
        /*0168*/ 	.word	0x000005e0
        /*016c*/ 	.word	0x000000ff
        /*0170*/ 	.word	0x00000020
        /*0174*/ 	.short	0x0100
        /*0176*/ 	.byte	0x05
	.zero		1


	//   ....[4]....
        /*0178*/ 	.word	0x000005f0
        /*017c*/ 	.word	0x000000ff
        /*0180*/ 	.word	0x00000010
        /*0184*/ 	.short	0x0100
        /*0186*/ 	.byte	0x05
	.zero		1


	//   ....[5]....
        /*0188*/ 	.word	0x00000600
        /*018c*/ 	.word	0x000000ff
        /*0190*/ 	.word	0x00000028
        /*0194*/ 	.short	0x0100
        /*0196*/ 	.byte	0x05
	.zero		1


	//   ....[6]....
        /*0198*/ 	.word	0x00000730
        /*019c*/ 	.word	0x000000ff
        /*01a0*/ 	.word	0x00000030
        /*01a4*/ 	.short	0x0100
        /*01a6*/ 	.byte	0x07
	.zero		1


	//   ....[7]....
        /*01a8*/ 	.word	0x00000740
        /*01ac*/ 	.word	0x000000ff
        /*01b0*/ 	.word	0x00000050
        /*01b4*/ 	.short	0x0100
        /*01b6*/ 	.byte	0x07
	.zero		1


	//   ....[8]....
        /*01b8*/ 	.word	0x00000750
        /*01bc*/ 	.word	0x000000ff
        /*01c0*/ 	.word	0x00000038
        /*01c4*/ 	.short	0x0100
        /*01c6*/ 	.byte	0x07
	.zero		1


	//   ....[9]....
        /*01c8*/ 	.word	0x00000760
        /*01cc*/ 	.word	0x000000ff
        /*01d0*/ 	.word	0x00000058
        /*01d4*/ 	.short	0x0100
        /*01d6*/ 	.byte	0x07
	.zero		1


	//   ....[10]....
        /*01d8*/ 	.word	0x00000770
        /*01dc*/ 	.word	0x000000ff
        /*01e0*/ 	.word	0x00000040
        /*01e4*/ 	.short	0x0100
        /*01e6*/ 	.byte	0x07
	.zero		1


	//   ....[11]....
        /*01e8*/ 	.word	0x00000780
        /*01ec*/ 	.word	0x000000ff
        /*01f0*/ 	.word	0x00000060
        /*01f4*/ 	.short	0x0100
        /*01f6*/ 	.byte	0x07
	.zero		1


	//   ....[12]....
        /*01f8*/ 	.word	0x00000790
        /*01fc*/ 	.word	0x000000ff
        /*0200*/ 	.word	0x00000048
        /*0204*/ 	.short	0x0100
        /*0206*/ 	.byte	0x07
	.zero		1


	//   ....[13]....
        /*0208*/ 	.word	0x000007a0
        /*020c*/ 	.word	0x000000ff
        /*0210*/ 	.word	0x00000068
        /*0214*/ 	.short	0x0100
        /*0216*/ 	.byte	0x07
	.zero		1


	//   ....[14]....
        /*0218*/ 	.word	0x00000890
        /*021c*/ 	.word	0x000000ff
        /*0220*/ 	.word	0x00000070
        /*0224*/ 	.short	0x0100
        /*0226*/ 	.byte	0x05
	.zero		1


	//   ....[15]....
        /*0228*/ 	.word	0x000008a0
        /*022c*/ 	.word	0x000000ff
        /*0230*/ 	.word	0x00000078
        /*0234*/ 	.short	0x0100
        /*0236*/ 	.byte	0x05
	.zero		1


	//   ....[16]....
        /*0238*/ 	.word	0x000009e0
        /*023c*/ 	.word	0x000000ff
        /*0240*/ 	.word	0x00000080
        /*0244*/ 	.short	0x0100
        /*0246*/ 	.byte	0x05
	.zero		1


	//   ....[17]....
        /*0248*/ 	.word	0x000009f0
        /*024c*/ 	.word	0x000000ff
        /*0250*/ 	.word	0x00000090
        /*0254*/ 	.short	0x0100
        /*0256*/ 	.byte	0x05
	.zero		1


	//   ....[18]....
        /*0258*/ 	.word	0x00000a00
        /*025c*/ 	.word	0x000000ff
        /*0260*/ 	.word	0x00000088
        /*0264*/ 	.short	0x0100
        /*0266*/ 	.byte	0x05
	.zero		1


	//   ....[19]....
        /*0268*/ 	.word	0x00000a10
        /*026c*/ 	.word	0x000000ff
        /*0270*/ 	.word	0x00000098
        /*0274*/ 	.short	0x0100
        /*0276*/ 	.byte	0x05
	.zero		1


	//   ....[20]....
        /*0278*/ 	.word	0x00000b40
        /*027c*/ 	.word	0x000000ff
        /*0280*/ 	.word	0x000000a0
        /*0284*/ 	.short	0x0100
        /*0286*/ 	.byte	0x07
	.zero		1


	//   ....[21]....
        /*0288*/ 	.word	0x00000b50
        /*028c*/ 	.word	0x000000ff
        /*0290*/ 	.word	0x000000b0
        /*0294*/ 	.short	0x0100
        /*0296*/ 	.byte	0x07
	.zero		1


	//   ....[22]....
        /*0298*/ 	.word	0x00000b60
        /*029c*/ 	.word	0x000000ff
        /*02a0*/ 	.word	0x000000a8
        /*02a4*/ 	.short	0x0100
        /*02a6*/ 	.byte	0x07
	.zero		1


	//   ....[23]....
        /*02a8*/ 	.word	0x00000b70
        /*02ac*/ 	.word	0x000000ff
        /*02b0*/ 	.word	0x000000b8
        /*02b4*/ 	.short	0x0100
        /*02b6*/ 	.byte	0x07
	.zero		1


	//   ....[24]....
        /*02b8*/ 	.word	0x00000c60
        /*02bc*/ 	.word	0x000000ff
        /*02c0*/ 	.word	0x000000c0
        /*02c4*/ 	.short	0x0100
        /*02c6*/ 	.byte	0x05
	.zero		1


	//   ....[25]....
        /*02c8*/ 	.word	0x00000c70
        /*02cc*/ 	.word	0x000000ff
        /*02d0*/ 	.word	0x000000d0
        /*02d4*/ 	.short	0x0100
        /*02d6*/ 	.byte	0x05
	.zero		1


	//   ....[26]....
        /*02d8*/ 	.word	0x00000c80
        /*02dc*/ 	.word	0x000000ff
        /*02e0*/ 	.word	0x000000c8
        /*02e4*/ 	.short	0x0100
        /*02e6*/ 	.byte	0x05
	.zero		1


	//   ....[27]....
        /*02e8*/ 	.word	0x00000c90
        /*02ec*/ 	.word	0x000000ff
        /*02f0*/ 	.word	0x000000d8
        /*02f4*/ 	.short	0x0100
        /*02f6*/ 	.byte	0x05
	.zero		1


	//   ....[28]....
        /*02f8*/ 	.word	0x00001570
        /*02fc*/ 	.word	0x00000003
        /*0300*/ 	.word	0x000000d0
        /*0304*/ 	.short	0x010a
        /*0306*/ 	.byte	0xff
	.zero		1


	//   ....[29]....
        /*0308*/ 	.word	0x000015a0
        /*030c*/ 	.word	0x00000003
        /*0310*/ 	.word	0x000000c0
        /*0314*/ 	.short	0x0101
        /*0316*/ 	.byte	0xff
	.zero		1


	//   ....[30]....
        /*0318*/ 	.word	0x00001670
        /*031c*/ 	.word	0x000000ff
        /*0320*/ 	.word	0x00000018
        /*0324*/ 	.short	0x010a
        /*0326*/ 	.byte	0x08
	.zero		1


	//   ....[31]....
        /*0328*/ 	.word	0x00001710
        /*032c*/ 	.word	0x000000ff
        /*0330*/ 	.word	0x00000018
        /*0334*/ 	.short	0x010a
        /*0336*/ 	.byte	0x21
	.zero		1


	//   ....[32]....
        /*0338*/ 	.word	0x00001860
        /*033c*/ 	.word	0x000000ff
        /*0340*/ 	.word	0x00000018
        /*0344*/ 	.short	0x010a
        /*0346*/ 	.byte	0x08
	.zero		1


	//   ....[33]....
        /*0348*/ 	.word	0x00001970
        /*034c*/ 	.word	0x000000ff
        /*0350*/ 	.word	0x00000078
        /*0354*/ 	.short	0x0101
        /*0356*/ 	.byte	0x04
	.zero		1


	//   ....[34]....
        /*0358*/ 	.word	0x00001990
        /*035c*/ 	.word	0x000000ff
        /*0360*/ 	.word	0x00000018
        /*0364*/ 	.short	0x010a
        /*0366*/ 	.byte	0x08
	.zero		1


	//   ....[35]....
        /*0368*/ 	.word	0x00001a10
        /*036c*/ 	.word	0x000000ff
        /*0370*/ 	.word	0x00000018
        /*0374*/ 	.short	0x010a
        /*0376*/ 	.byte	0x11
	.zero		1


	//   ....[36]....
        /*0378*/ 	.word	0x00001b60
        /*037c*/ 	.word	0x000000ff
        /*0380*/ 	.word	0x00000018
        /*0384*/ 	.short	0x010a
        /*0386*/ 	.byte	0x08
	.zero		1


	//   ....[37]....
        /*0388*/ 	.word	0x00001ca0
        /*038c*/ 	.word	0x00000002
        /*0390*/ 	.word	0x00000080
        /*0394*/ 	.short	0x010a
        /*0396*/ 	.byte	0xff
	.zero		1


	//   ....[38]....
        /*0398*/ 	.word	0x00001d60
        /*039c*/ 	.word	0x00000002
        /*03a0*/ 	.word	0x00000000
        /*03a4*/ 	.short	0x0101
        /*03a6*/ 	.byte	0xff
	.zero		1


	//   ....[39]....
        /*03a8*/ 	.word	0x000022c0
        /*03ac*/ 	.word	0x000000ff
        /*03b0*/ 	.word	0x00000000
        /*03b4*/ 	.short	0x010a
        /*03b6*/ 	.byte	0x05
	.zero		1


	//   ....[40]....
        /*03b8*/ 	.word	0x00002350
        /*03bc*/ 	.word	0x000000ff
        /*03c0*/ 	.word	0x00000000
        /*03c4*/ 	.short	0x010a
        /*03c6*/ 	.byte	0x05
	.zero		1


	//   ....[41]....
        /*03c8*/ 	.word	0x000023f0
        /*03cc*/ 	.word	0x00000000
        /*03d0*/ 	.word	0x00000000
        /*03d4*/ 	.short	0x010a
        /*03d6*/ 	.byte	0xff
	.zero		1


	//   ....[42]....
        /*03d8*/ 	.word	0x00002510
        /*03dc*/ 	.word	0x00000000
        /*03e0*/ 	.word	0x000000c0
        /*03e4*/ 	.short	0x010a
        /*03e6*/ 	.byte	0xff
	.zero		1


	//   ....[43]....
        /*03e8*/ 	.word	0x00002570
        /*03ec*/ 	.word	0x00000004
        /*03f0*/ 	.word	0x00000000
        /*03f4*/ 	.short	0x0101
        /*03f6*/ 	.byte	0xff
	.zero		1


	//   ....[44]....
        /*03f8*/ 	.word	0x00002590
        /*03fc*/ 	.word	0x000000ff
        /*0400*/ 	.word	0x00000090
        /*0404*/ 	.short	0x010a
        /*0406*/ 	.byte	0x05
	.zero		1


	//   ....[45]....
        /*0408*/ 	.word	0x000026b0
        /*040c*/ 	.word	0x00000000
        /*0410*/ 	.word	0x00000080
        /*0414*/ 	.short	0x010a
        /*0416*/ 	.byte	0xff
	.zero		1


	//   ....[46]....
        /*0418*/ 	.word	0x000027c0
        /*041c*/ 	.word	0x00000000
        /*0420*/ 	.word	0x00000000
        /*0424*/ 	.short	0x0101
        /*0426*/ 	.byte	0xff
	.zero		1


	//   ....[47]....
        /*0428*/ 	.word	0x00002850
        /*042c*/ 	.word	0x000000ff
        /*0430*/ 	.word	0x00000090
        /*0434*/ 	.short	0x0106
        /*0436*/ 	.byte	0x05
	.zero		1


	//   ....[48]....
        /*0438*/ 	.word	0x00002870
        /*043c*/ 	.word	0x000000ff
        /*0440*/ 	.word	0x00000090
        /*0444*/ 	.short	0x010a
        /*0446*/ 	.byte	0x05
	.zero		1


	//   ....[49]....
        /*0448*/ 	.word	0x00002900
        /*044c*/ 	.word	0x000000ff
        /*0450*/ 	.word	0x00000090
        /*0454*/ 	.short	0x0106
        /*0456*/ 	.byte	0x04
	.zero		1


	//   ....[50]....
        /*0458*/ 	.word	0x00002940
        /*045c*/ 	.word	0x00000000
        /*0460*/ 	.word	0x00000090
        /*0464*/ 	.short	0x010a
        /*0466*/ 	.byte	0xff
	.zero		1


	//   ....[51]....
        /*0468*/ 	.word	0x00002e80
        /*046c*/ 	.word	0x00000000
        /*0470*/ 	.word	0x00000080
        /*0474*/ 	.short	0x010a
        /*0476*/ 	.byte	0xff
	.zero		1


	//   ....[52]....
        /*0478*/ 	.word	0x00002f90
        /*047c*/ 	.word	0x00000003
        /*0480*/ 	.word	0x00000000
        /*0484*/ 	.short	0x0101
        /*0486*/ 	.byte	0xff
	.zero		1


	//   ....[53]....
        /*0488*/ 	.word	0x00002fa0
        /*048c*/ 	.word	0x000000ff
        /*0490*/ 	.word	0x00000000
        /*0494*/ 	.short	0x010a
        /*0496*/ 	.byte	0x06
	.zero		1


	//   ....[54]....
        /*0498*/ 	.word	0x00002fc0
        /*049c*/ 	.word	0x000000ff
        /*04a0*/ 	.word	0x000000b0
        /*04a4*/ 	.short	0x010a
        /*04a6*/ 	.byte	0x07
	.zero		1


	//   ....[55]....
        /*04a8*/ 	.word	0x00003090
        /*04ac*/ 	.word	0x000000ff
        /*04b0*/ 	.word	0x00000000
        /*04b4*/ 	.short	0x010a
        /*04b6*/ 	.byte	0x06
	.zero		1


	//   ....[56]....
        /*04b8*/ 	.word	0x000031c0
        /*04bc*/ 	.word	0x000000ff
        /*04c0*/ 	.word	0x00000000
        /*04c4*/ 	.short	0x010a
        /*04c6*/ 	.byte	0x1a
	.zero		1


	//   ....[57]....
        /*04c8*/ 	.word	0x00003460
        /*04cc*/ 	.word	0x000000ff
        /*04d0*/ 	.word	0x00000000
        /*04d4*/ 	.short	0x010a
        /*04d6*/ 	.byte	0x06
	.zero		1


	//   ....[58]....
        /*04d8*/ 	.word	0x000034f0
        /*04dc*/ 	.word	0x000000ff
        /*04e0*/ 	.word	0x00000000
        /*04e4*/ 	.short	0x010a
        /*04e6*/ 	.byte	0x07
	.zero		1


	//   ....[59]....
        /*04e8*/ 	.word	0x00003950
        /*04ec*/ 	.word	0x00000000
        /*04f0*/ 	.word	0x00000080
        /*04f4*/ 	.short	0x010a
        /*04f6*/ 	.byte	0xff
	.zero		1


	//   ....[60]....
        /*04f8*/ 	.word	0x00003a10
        /*04fc*/ 	.word	0x00000000
        /*0500*/ 	.word	0x00000000
        /*0504*/ 	.short	0x0101
        /*0506*/ 	.byte	0xff
	.zero		1


	//   ....[61]....
        /*0508*/ 	.word	0x00003d30
        /*050c*/ 	.word	0x000000ff
        /*0510*/ 	.word	0x00000078
        /*0514*/ 	.short	0x010a
        /*0516*/ 	.byte	0x07
	.zero		1


	//   ....[62]....
        /*0518*/ 	.word	0x00003f30
        /*051c*/ 	.word	0x000000ff
        /*0520*/ 	.word	0x00000050
        /*0524*/ 	.short	0x010a
        /*0526*/ 	.byte	0x07
	.zero		1


	//   ....[63]....
        /*0528*/ 	.word	0x000040b0
        /*052c*/ 	.word	0x000000ff
        /*0530*/ 	.word	0x00000030
        /*0534*/ 	.short	0x010b
        /*0536*/ 	.byte	0x07
	.zero		1


	//   ....[64]....
        /*0538*/ 	.word	0x000040c0
        /*053c*/ 	.word	0x000000ff
        /*0540*/ 	.word	0x00000000
        /*0544*/ 	.short	0x0101
        /*0546*/ 	.byte	0x15
	.zero		1


	//   ....[65]....
        /*0548*/ 	.word	0x000040e0
        /*054c*/ 	.word	0x000000ff
        /*0550*/ 	.word	0x00000058
        /*0554*/ 	.short	0x010a
        /*0556*/ 	.byte	0x07
	.zero		1


	//   ....[66]....
        /*0558*/ 	.word	0x00004220
        /*055c*/ 	.word	0x000000ff
        /*0560*/ 	.word	0x00000038
        /*0564*/ 	.short	0x010b
        /*0566*/ 	.byte	0x07
	.zero		1


	//   ....[67]....
        /*0568*/ 	.word	0x00004230
        /*056c*/ 	.word	0x000000ff
        /*0570*/ 	.word	0x00000000
        /*0574*/ 	.short	0x0101
        /*0576*/ 	.byte	0x0f
	.zero		1


	//   ....[68]....
        /*0578*/ 	.word	0x00004250
        /*057c*/ 	.word	0x000000ff
        /*0580*/ 	.word	0x00000060
        /*0584*/ 	.short	0x010a
        /*0586*/ 	.byte	0x07
	.zero		1


	//   ....[69]....
        /*0588*/ 	.word	0x000043a0
        /*058c*/ 	.word	0x000000ff
        /*0590*/ 	.word	0x00000040
        /*0594*/ 	.short	0x010b
        /*0596*/ 	.byte	0x07
	.zero		1


	//   ....[70]....
        /*0598*/ 	.word	0x000043b0
        /*059c*/ 	.word	0x000000ff
        /*05a0*/ 	.word	0x00000000
        /*05a4*/ 	.short	0x0101
        /*05a6*/ 	.byte	0x0e
	.zero		1


	//   ....[71]....
        /*05a8*/ 	.word	0x000043d0
        /*05ac*/ 	.word	0x000000ff
        /*05b0*/ 	.word	0x00000068
        /*05b4*/ 	.short	0x010a
        /*05b6*/ 	.byte	0x07
	.zero		1


	//   ....[72]....
        /*05b8*/ 	.word	0x00004530
        /*05bc*/ 	.word	0x000000ff
        /*05c0*/ 	.word	0x00000048
        /*05c4*/ 	.short	0x010b
        /*05c6*/ 	.byte	0x07
	.zero		1


	//   ....[73]....
        /*05c8*/ 	.word	0x00004540
        /*05cc*/ 	.word	0x000000ff
        /*05d0*/ 	.word	0x00000000
        /*05d4*/ 	.short	0x0101
        /*05d6*/ 	.byte	0x0d
	.zero		1


	//   ....[74]....
        /*05d8*/ 	.word	0x00004560
        /*05dc*/ 	.word	0x000000ff
        /*05e0*/ 	.word	0x00000050
        /*05e4*/ 	.short	0x010a
        /*05e6*/ 	.byte	0x07
	.zero		1


	//   ....[75]....
        /*05e8*/ 	.word	0x000046b0
        /*05ec*/ 	.word	0x000000ff
        /*05f0*/ 	.word	0x00000030
        /*05f4*/ 	.short	0x010b
        /*05f6*/ 	.byte	0x07
	.zero		1


	//   ....[76]....
        /*05f8*/ 	.word	0x000046c0
        /*05fc*/ 	.word	0x000000ff
        /*0600*/ 	.word	0x00000000
        /*0604*/ 	.short	0x0101
        /*0606*/ 	.byte	0x15
	.zero		1


	//   ....[77]....
        /*0608*/ 	.word	0x000046e0
        /*060c*/ 	.word	0x000000ff
        /*0610*/ 	.word	0x00000058
        /*0614*/ 	.short	0x010a
        /*0616*/ 	.byte	0x07
	.zero		1


	//   ....[78]....
        /*0618*/ 	.word	0x00004840
        /*061c*/ 	.word	0x000000ff
        /*0620*/ 	.word	0x00000038
        /*0624*/ 	.short	0x010b
        /*0626*/ 	.byte	0x07
	.zero		1


	//   ....[79]....
        /*0628*/ 	.word	0x00004850
        /*062c*/ 	.word	0x000000ff
        /*0630*/ 	.word	0x00000000
        /*0634*/ 	.short	0x0101
        /*0636*/ 	.byte	0x0f
	.zero		1


	//   ....[80]....
        /*0638*/ 	.word	0x00004860
        /*063c*/ 	.word	0x000000ff
        /*0640*/ 	.word	0x00000060
        /*0644*/ 	.short	0x010a
        /*0646*/ 	.byte	0x07
	.zero		1


	//   ....[81]....
        /*0648*/ 	.word	0x00004a00
        /*064c*/ 	.word	0x000000ff
        /*0650*/ 	.word	0x00000040
        /*0654*/ 	.short	0x010b
        /*0656*/ 	.byte	0x07
	.zero		1


	//   ....[82]....
        /*0658*/ 	.word	0x00004a70
        /*065c*/ 	.word	0x000000ff
        /*0660*/ 	.word	0x00000000
        /*0664*/ 	.short	0x0101
        /*0666*/ 	.byte	0x0e
	.zero		1


	//   ....[83]....
        /*0668*/ 	.word	0x00004aa0
        /*066c*/ 	.word	0x000000ff
        /*0670*/ 	.word	0x00000068
        /*0674*/ 	.short	0x010a
        /*0676*/ 	.byte	0x07
	.zero		1


	//   ....[84]....
        /*0678*/ 	.word	0x00004ca0
        /*067c*/ 	.word	0x000000ff
        /*0680*/ 	.word	0x00000048
        /*0684*/ 	.short	0x010b
        /*0686*/ 	.byte	0x07
	.zero		1


	//   ....[85]....
        /*0688*/ 	.word	0x00004cc0
        /*068c*/ 	.word	0x000000ff
        /*0690*/ 	.word	0x00000000
        /*0694*/ 	.short	0x0101
        /*0696*/ 	.byte	0x0d
	.zero		1


	//   ....[86]....
        /*0698*/ 	.word	0x00004ce0
        /*069c*/ 	.word	0x000000ff
        /*06a0*/ 	.word	0x00000050
        /*06a4*/ 	.short	0x010a
        /*06a6*/ 	.byte	0x07
	.zero		1


	//   ....[87]....
        /*06a8*/ 	.word	0x00004d00
        /*06ac*/ 	.word	0x000000ff
        /*06b0*/ 	.word	0x00000058
        /*06b4*/ 	.short	0x010a
        /*06b6*/ 	.byte	0x07
	.zero		1


	//   ....[88]....
        /*06b8*/ 	.word	0x00004d20
        /*06bc*/ 	.word	0x000000ff
        /*06c0*/ 	.word	0x00000060
        /*06c4*/ 	.short	0x010a
        /*06c6*/ 	.byte	0x07
	.zero		1


	//   ....[89]....
        /*06c8*/ 	.word	0x00004d70
        /*06cc*/ 	.word	0x00000002
        /*06d0*/ 	.word	0x00000068
        /*06d4*/ 	.short	0x010a
        /*06d6*/ 	.byte	0xff
	.zero		1


	//   ....[90]....
        /*06d8*/ 	.word	0x000050c0
        /*06dc*/ 	.word	0x00000000
        /*06e0*/ 	.word	0x00000080
        /*06e4*/ 	.short	0x010a
        /*06e6*/ 	.byte	0xff
	.zero		1


	//   ....[91]....
        /*06e8*/ 	.word	0x000051d0
        /*06ec*/ 	.word	0x00000000
        /*06f0*/ 	.word	0x00000000
        /*06f4*/ 	.short	0x0101
        /*06f6*/ 	.byte	0xff
	.zero		1


	//   ....[92]....
        /*06f8*/ 	.word	0x00005c80
        /*06fc*/ 	.word	0x000000ff
        /*0700*/ 	.word	0x00000030
        /*0704*/ 	.short	0x010a
        /*0706*/ 	.byte	0x30
	.zero		1


	//   ....[93]....
        /*0708*/ 	.word	0x00005d60
        /*070c*/ 	.word	0x0000003b
        /*0710*/ 	.word	0x000000a0
        /*0714*/ 	.short	0x010a
        /*0716*/ 	.byte	0xff
	.zero		1


	//   ....[94]....
        /*0718*/ 	.word	0x00005f10
        /*071c*/ 	.word	0x000000ff
        /*0720*/ 	.word	0x00000030
        /*0724*/ 	.short	0x010a
        /*0726*/ 	.byte	0x30
	.zero		1


	//   ....[95]....
        /*0728*/ 	.word	0x00006040
        /*072c*/ 	.word	0x0000003b
        /*0730*/ 	.word	0x000000a0
        /*0734*/ 	.short	0x010a
        /*0736*/ 	.byte	0xff
	.zero		1


	//   ....[96]....
        /*0738*/ 	.word	0x00006c50
        /*073c*/ 	.word	0x00000000
        /*0740*/ 	.word	0x00000000
        /*0744*/ 	.short	0x0101
        /*0746*/ 	.byte	0xff
	.zero		1


	//   ....[97]....
        /*0748*/ 	.word	0x00006c60
        /*074c*/ 	.word	0x00000003
        /*0750*/ 	.word	0x00000030
        /*0754*/ 	.short	0x010a
        /*0756*/ 	.byte	0xff
	.zero		1


	//   ....[98]....
        /*0758*/ 	.word	0x00006d40
        /*075c*/ 	.word	0x00000003
        /*0760*/ 	.word	0x00000030
        /*0764*/ 	.short	0x010a
        /*0766*/ 	.byte	0xff
	.zero		1


	//   ....[99]....
        /*0768*/ 	.word	0x00007a70
        /*076c*/ 	.word	0x00000085
        /*0770*/ 	.word	0x00000000
        /*0774*/ 	.short	0x0101
        /*0776*/ 	.byte	0xff
	.zero		1


	//   ....[100]....
        /*0778*/ 	.word	0x00007a90
        /*077c*/ 	.word	0x00000086
        /*0780*/ 	.word	0x00000030
        /*0784*/ 	.short	0x010a
        /*0786*/ 	.byte	0xff
	.zero		1


	//   ....[101]....
        /*0788*/ 	.word	0x00007b60
        /*078c*/ 	.word	0x00000086
        /*0790*/ 	.word	0x00000030
        /*0794*/ 	.short	0x010a
        /*0796*/ 	.byte	0xff
	.zero		1


	//   ....[102]....
        /*0798*/ 	.word	0x00008890
        /*079c*/ 	.word	0x00000085
        /*07a0*/ 	.word	0x00000000
        /*07a4*/ 	.short	0x0101
        /*07a6*/ 	.byte	0xff
	.zero		1


	//   ....[103]....
        /*07a8*/ 	.word	0x000088b0
        /*07ac*/ 	.word	0x00000086
        /*07b0*/ 	.word	0x00000030
        /*07b4*/ 	.short	0x010a
        /*07b6*/ 	.byte	0xff
	.zero		1


	//   ....[104]....
        /*07b8*/ 	.word	0x00008990
        /*07bc*/ 	.word	0x00000086
        /*07c0*/ 	.word	0x00000030
        /*07c4*/ 	.short	0x010a
        /*07c6*/ 	.byte	0xff
	.zero		1


	//   ....[105]....
        /*07c8*/ 	.word	0x000096e0
        /*07cc*/ 	.word	0x00000086
        /*07d0*/ 	.word	0x00000000
        /*07d4*/ 	.short	0x0101
        /*07d6*/ 	.byte	0xff
	.zero		1


	//   ....[106]....
        /*07d8*/ 	.word	0x00009700
        /*07dc*/ 	.word	0x00000087
        /*07e0*/ 	.word	0x00000030
        /*07e4*/ 	.short	0x010a
        /*07e6*/ 	.byte	0xff
	.zero		1


	//   ....[107]....
        /*07e8*/ 	.word	0x000097d0
        /*07ec*/ 	.word	0x00000087
        /*07f0*/ 	.word	0x00000030
        /*07f4*/ 	.short	0x010a
        /*07f6*/ 	.byte	0xff
	.zero		1


	//   ....[108]....
        /*07f8*/ 	.word	0x0000a570
        /*07fc*/ 	.word	0x0000003c
        /*0800*/ 	.word	0x00000000
        /*0804*/ 	.short	0x0101
        /*0806*/ 	.byte	0xff
	.zero		1


	//   ....[109]....
        /*0808*/ 	.word	0x0000a590
        /*080c*/ 	.word	0x00000033
        /*0810*/ 	.word	0x00000030
        /*0814*/ 	.short	0x010a
        /*0816*/ 	.byte	0xff
	.zero		1


	//   ....[110]....
        /*0818*/ 	.word	0x0000a660
        /*081c*/ 	.word	0x00000033
        /*0820*/ 	.word	0x00000030
        /*0824*/ 	.short	0x010a
        /*0826*/ 	.byte	0xff
	.zero		1


	//   ....[111]....
        /*0828*/ 	.word	0x0000b3d0
        /*082c*/ 	.word	0x00000033
        /*0830*/ 	.word	0x00000000
        /*0834*/ 	.short	0x0101
        /*0836*/ 	.byte	0xff
	.zero		1


	//   ....[112]....
        /*0838*/ 	.word	0x0000b3f0
        /*083c*/ 	.word	0x00000000
        /*0840*/ 	.word	0x00000030
        /*0844*/ 	.short	0x010a
        /*0846*/ 	.byte	0xff
	.zero		1


	//   ....[113]....
        /*0848*/ 	.word	0x0000b4c0
        /*084c*/ 	.word	0x00000000
        /*0850*/ 	.word	0x00000030
        /*0854*/ 	.short	0x010a
        /*0856*/ 	.byte	0xff
	.zero		1


	//   ....[114]....
        /*0858*/ 	.word	0x0000c230
        /*085c*/ 	.word	0x00000033
        /*0860*/ 	.word	0x00000000
        /*0864*/ 	.short	0x0101
        /*0866*/ 	.byte	0xff
	.zero		1


	//   ....[115]....
        /*0868*/ 	.word	0x0000c250
        /*086c*/ 	.word	0x00000000
        /*0870*/ 	.word	0x00000030
        /*0874*/ 	.short	0x010a
        /*0876*/ 	.byte	0xff
	.zero		1


	//   ....[116]....
        /*0878*/ 	.word	0x0000c320
        /*087c*/ 	.word	0x00000000
        /*0880*/ 	.word	0x00000030
        /*0884*/ 	.short	0x010a
        /*0886*/ 	.byte	0xff
	.zero		1


	//   ....[117]....
        /*0888*/ 	.word	0x0000c6f0
        /*088c*/ 	.word	0x000000ff
        /*0890*/ 	.word	0x00000000
        /*0894*/ 	.short	0x0101
        /*0896*/ 	.byte	0x05
	.zero		1


	//   ....[118]....
        /*0898*/ 	.word	0x0000d0a0
        /*089c*/ 	.word	0x00000000
        /*08a0*/ 	.word	0x00000000
        /*08a4*/ 	.short	0x0101
        /*08a6*/ 	.byte	0xff
	.zero		1


	//   ....[119]....
        /*08a8*/ 	.word	0x0000d310
        /*08ac*/ 	.word	0x000000ff
        /*08b0*/ 	.word	0x00000000
        /*08b4*/ 	.short	0x0101
        /*08b6*/ 	.byte	0x04
	.zero		1


	//   ....[120]....
        /*08b8*/ 	.word	0x0000d330
        /*08bc*/ 	.word	0x00000003
        /*08c0*/ 	.word	0x000000d0
        /*08c4*/ 	.short	0x010a
        /*08c6*/ 	.byte	0xff
	.zero		1


	//   ....[121]....
        /*08c8*/ 	.word	0x0000d390
        /*08cc*/ 	.word	0x00000002
        /*08d0*/ 	.word	0x00000018
        /*08d4*/ 	.short	0x010a
        /*08d6*/ 	.byte	0xff
	.zero		1


	//   ....[122]....
        /*08d8*/ 	.word	0x0000d3f0
        /*08dc*/ 	.word	0x00000002
        /*08e0*/ 	.word	0x00000018
        /*08e4*/ 	.short	0x010a
        /*08e6*/ 	.byte	0xff
	.zero		1


	//   ....[123]....
        /*08e8*/ 	.word	0x0000d440
        /*08ec*/ 	.word	0x00000002
        /*08f0*/ 	.word	0x00000080
        /*08f4*/ 	.short	0x010a
        /*08f6*/ 	.byte	0xff
	.zero		1


	//   ....[124]....
        /*08f8*/ 	.word	0x0000d4a0
        /*08fc*/ 	.word	0x00000000
        /*0900*/ 	.word	0x00000000
        /*0904*/ 	.short	0x010a
        /*0906*/ 	.byte	0xff
	.zero		1


	//   ....[125]....
        /*0908*/ 	.word	0x0000d500
        /*090c*/ 	.word	0x00000000
        /*0910*/ 	.word	0x00000000
        /*0914*/ 	.short	0x010a
        /*0916*/ 	.byte	0xff
	.zero		1


	//   ....[126]....
        /*0918*/ 	.word	0x0000d550
        /*091c*/ 	.word	0x00000000
        /*0920*/ 	.word	0x000000c0
        /*0924*/ 	.short	0x010a
        /*0926*/ 	.byte	0xff
	.zero		1


	//   ....[127]....
        /*0928*/ 	.word	0x0000d5b0
        /*092c*/ 	.word	0x00000000
        /*0930*/ 	.word	0x00000090
        /*0934*/ 	.short	0x010a
        /*0936*/ 	.byte	0xff
	.zero		1


	//   ....[128]....
        /*0938*/ 	.word	0x0000d600
        /*093c*/ 	.word	0x00000000
        /*0940*/ 	.word	0x00000080
        /*0944*/ 	.short	0x010a
        /*0946*/ 	.byte	0xff
	.zero		1


	//   ....[129]....
        /*0948*/ 	.word	0x0000d660
        /*094c*/ 	.word	0x00000000
        /*0950*/ 	.word	0x00000090
        /*0954*/ 	.short	0x010a
        /*0956*/ 	.byte	0xff
	.zero		1


	//   ....[130]....
        /*0958*/ 	.word	0x0000d6b0
        /*095c*/ 	.word	0x00000000
        /*0960*/ 	.word	0x00000080
        /*0964*/ 	.short	0x010a
        /*0966*/ 	.byte	0xff
	.zero		1


	//   ....[131]....
        /*0968*/ 	.word	0x0000d710
        /*096c*/ 	.word	0x00000003
        /*0970*/ 	.word	0x000000b0
        /*0974*/ 	.short	0x010a
        /*0976*/ 	.byte	0xff
	.zero		1


	//   ....[132]....
        /*0978*/ 	.word	0x0000d770
        /*097c*/ 	.word	0x00000000
        /*0980*/ 	.word	0x00000000
        /*0984*/ 	.short	0x010a
        /*0986*/ 	.byte	0xff
	.zero		1


	//   ....[133]....
        /*0988*/ 	.word	0x0000d7d0
        /*098c*/ 	.word	0x00000000
        /*0990*/ 	.word	0x00000000
        /*0994*/ 	.short	0x010a
        /*0996*/ 	.byte	0xff
	.zero		1


	//   ....[134]....
        /*0998*/ 	.word	0x0000d830
        /*099c*/ 	.word	0x00000000
        /*09a0*/ 	.word	0x00000000
        /*09a4*/ 	.short	0x010a
        /*09a6*/ 	.byte	0xff
	.zero		1


	//   ....[135]....
        /*09a8*/ 	.word	0x0000d880
        /*09ac*/ 	.word	0x00000000
        /*09b0*/ 	.word	0x00000080
        /*09b4*/ 	.short	0x010a
        /*09b6*/ 	.byte	0xff
	.zero		1


	//   ....[136]....
        /*09b8*/ 	.word	0x0000d8e0
        /*09bc*/ 	.word	0x00000000
        /*09c0*/ 	.word	0x00000078
        /*09c4*/ 	.short	0x010a
        /*09c6*/ 	.byte	0xff
	.zero		1


	//   ....[137]....
        /*09c8*/ 	.word	0x0000d940
        /*09cc*/ 	.word	0x00000003
        /*09d0*/ 	.word	0x00000050
        /*09d4*/ 	.short	0x010a
        /*09d6*/ 	.byte	0xff
	.zero		1


	//   ....[138]....
        /*09d8*/ 	.word	0x0000d9a0
        /*09dc*/ 	.word	0x00000003
        /*09e0*/ 	.word	0x00000058
        /*09e4*/ 	.short	0x010a
        /*09e6*/ 	.byte	0xff
	.zero		1


	//   ....[139]....
        /*09e8*/ 	.word	0x0000da00
        /*09ec*/ 	.word	0x00000003
        /*09f0*/ 	.word	0x00000060
        /*09f4*/ 	.short	0x010a
        /*09f6*/ 	.byte	0xff
	.zero		1


	//   ....[140]....
        /*09f8*/ 	.word	0x0000da60
        /*09fc*/ 	.word	0x00000003
        /*0a00*/ 	.word	0x00000068
        /*0a04*/ 	.short	0x010a
        /*0a06*/ 	.byte	0xff
	.zero		1


	//   ....[141]....
        /*0a08*/ 	.word	0x0000dac0
        /*0a0c*/ 	.word	0x00000003
        /*0a10*/ 	.word	0x00000050
        /*0a14*/ 	.short	0x010a
        /*0a16*/ 	.byte	0xff
	.zero		1


	//   ....[142]....
        /*0a18*/ 	.word	0x0000db20
        /*0a1c*/ 	.word	0x00000003
        /*0a20*/ 	.word	0x00000058
        /*0a24*/ 	.short	0x010a
        /*0a26*/ 	.byte	0xff
	.zero		1


	//   ....[143]....
        /*0a28*/ 	.word	0x0000db80
        /*0a2c*/ 	.word	0x00000003
        /*0a30*/ 	.word	0x00000060
        /*0a34*/ 	.short	0x010a
        /*0a36*/ 	.byte	0xff
	.zero		1


	//   ....[144]....
        /*0a38*/ 	.word	0x0000dbe0
        /*0a3c*/ 	.word	0x00000003
        /*0a40*/ 	.word	0x00000068
        /*0a44*/ 	.short	0x010a
        /*0a46*/ 	.byte	0xff
	.zero		1


	//   ....[145]....
        /*0a48*/ 	.word	0x0000dc40
        /*0a4c*/ 	.word	0x00000003
        /*0a50*/ 	.word	0x00000050
        /*0a54*/ 	.short	0x010a
        /*0a56*/ 	.byte	0xff
	.zero		1


	//   ....[146]....
        /*0a58*/ 	.word	0x0000dca0
        /*0a5c*/ 	.word	0x00000003
        /*0a60*/ 	.word	0x00000058
        /*0a64*/ 	.short	0x010a
        /*0a66*/ 	.byte	0xff
	.zero		1


	//   ....[147]....
        /*0a68*/ 	.word	0x0000dd00
        /*0a6c*/ 	.word	0x00000003
        /*0a70*/ 	.word	0x00000060
        /*0a74*/ 	.short	0x010a
        /*0a76*/ 	.byte	0xff
	.zero		1


	//   ....[148]....
        /*0a78*/ 	.word	0x0000dd50
        /*0a7c*/ 	.word	0x00000000
        /*0a80*/ 	.word	0x00000080
        /*0a84*/ 	.short	0x010a
        /*0a86*/ 	.byte	0xff
	.zero		1


	//   ....[149]....
        /*0a88*/ 	.word	0x0000ddb0
        /*0a8c*/ 	.word	0x00000002
        /*0a90*/ 	.word	0x00000030
        /*0a94*/ 	.short	0x010a
        /*0a96*/ 	.byte	0xff
	.zero		1


	//   ....[150]....
        /*0a98*/ 	.word	0x0000de00
        /*0a9c*/ 	.word	0x0000003b
        /*0aa0*/ 	.word	0x000000a0
        /*0aa4*/ 	.short	0x010a
        /*0aa6*/ 	.byte	0xff
	.zero		1


	//   ....[151]....
        /*0aa8*/ 	.word	0x0000de50
        /*0aac*/ 	.word	0x00000003
        /*0ab0*/ 	.word	0x00000030
        /*0ab4*/ 	.short	0x010a
        /*0ab6*/ 	.byte	0xff
	.zero		1


	//   ....[152]....
        /*0ab8*/ 	.word	0x0000dea0
        /*0abc*/ 	.word	0x00000086
        /*0ac0*/ 	.word	0x00000030
        /*0ac4*/ 	.short	0x010a
        /*0ac6*/ 	.byte	0xff
	.zero		1


	//   ....[153]....
        /*0ac8*/ 	.word	0x0000def0
        /*0acc*/ 	.word	0x00000086
        /*0ad0*/ 	.word	0x00000030
        /*0ad4*/ 	.short	0x010a
        /*0ad6*/ 	.byte	0xff
	.zero		1


	//   ....[154]....
        /*0ad8*/ 	.word	0x0000df40
        /*0adc*/ 	.word	0x00000087
        /*0ae0*/ 	.word	0x00000030
        /*0ae4*/ 	.short	0x010a
        /*0ae6*/ 	.byte	0xff
	.zero		1


	//   ....[155]....
        /*0ae8*/ 	.word	0x0000df90
        /*0aec*/ 	.word	0x00000033
        /*0af0*/ 	.word	0x00000030
        /*0af4*/ 	.short	0x010a
        /*0af6*/ 	.byte	0xff
	.zero		1


	//   ....[156]....
        /*0af8*/ 	.word	0x0000dfe0
        /*0afc*/ 	.word	0x00000000
        /*0b00*/ 	.word	0x00000030
        /*0b04*/ 	.short	0x010a
        /*0b06*/ 	.byte	0xff
	.zero		1


	//   ....[157]....
        /*0b08*/ 	.word	0x0000e030
        /*0b0c*/ 	.word	0x00000000
        /*0b10*/ 	.word	0x00000030
        /*0b14*/ 	.short	0x010a
        /*0b16*/ 	.byte	0xff
	.zero		1


	//----- nvinfo : EIATTR_NUM_MBARRIERS
	.align		4
.L_47:
        /*0b18*/ 	.byte	0x03, 0x38
        /*0b1a*/ 	.short	0x001c


	//----- nvinfo : EIATTR_EXIT_INSTR_OFFSETS
	.align		4
        /*0b1c*/ 	.byte	0x04, 0x1c
        /*0b1e*/ 	.short	(.L_49 - .L_48)


	//   ....[0]....
.L_48:
        /*0b20*/ 	.word	0x00002420


	//   ....[1]....
        /*0b24*/ 	.word	0x00002910


	//   ....[2]....
        /*0b28*/ 	.word	0x00002970


	//   ....[3]....
        /*0b2c*/ 	.word	0x00003750


	//   ....[4]....
        /*0b30*/ 	.word	0x00004da0


	//   ....[5]....
        /*0b34*/ 	.word	0x00004de0


	//   ....[6]....
        /*0b38*/ 	.word	0x0000d200


	//   ....[7]....
        /*0b3c*/ 	.word	0x0000d280


	//   ....[8]....
        /*0b40*/ 	.word	0x0000d2b0


	//   ....[9]....
        /*0b44*/ 	.word	0x0000d320


	//----- nvinfo : EIATTR_MAX_THREADS
	.align		4
.L_49:
        /*0b48*/ 	.byte	0x04, 0x05
        /*0b4a*/ 	.short	(.L_51 - .L_50)
.L_50:
        /*0b4c*/ 	.word	0x00000100
        /*0b50*/ 	.word	0x00000001
        /*0b54*/ 	.word	0x00000001


	//----- nvinfo : EIATTR_CRS_STACK_SIZE
	.align		4
.L_51:
        /*0b58*/ 	.byte	0x04, 0x1e
        /*0b5a*/ 	.short	(.L_53 - .L_52)
.L_52:
        /*0b5c*/ 	.word	0x00000000


	//----- nvinfo : EIATTR_CBANK_PARAM_SIZE
	.align		4
.L_53:
        /*0b60*/ 	.byte	0x03, 0x19
        /*0b62*/ 	.short	0x0800


	//----- nvinfo : EIATTR_PARAM_CBANK
	.align		4
        /*0b64*/ 	.byte	0x04, 0x0a
        /*0b66*/ 	.short	(.L_55 - .L_54)
	.align		4
.L_54:
        /*0b68*/ 	.word	index@(.nv.constant0._ZN7cutlass13device_kernelINS_4gemm6kernel13GemmUniversalIN4cute5tupleIJiiiiEEENS1_10collective13CollectiveMmaINS1_35MainloopSm100TmaUmmaWarpSpecializedILi3ELi2ELi2ENS5_IJNS4_1CILi1EEESB_SB_EEEEENS5_IJNSA_ILi128EEENSA_ILi256EEENSA_ILi32EEEEEENS_10tfloat32_tENS5_IJlSB_lEEESI_SJ_NS4_8TiledMMAINS4_8MMA_AtomIJNS4_17SM100_MMA_TF32_SSISI_SI_fLi128ELi256ELNS4_4UMMA5MajorE0ELSO_0ELNSN_7ScaleInE0ELSP_0EEEEEENS4_6LayoutISC_NS5_IJNSA_ILi0EEEST_ST_EEEEENS5_IJNS4_10UnderscoreESW_SW_EEEEENS4_13SM90_TMA_LOADENS4_14ComposedLayoutINS4_7SwizzleILi3ELi4ELi3EEENS4_18smem_ptr_flag_bitsILi32EEENSS_INS5_IJNSA_ILi8EEESG_EEENS5_IJSG_SB_EEEEEEEvNS4_8identityESZ_S19_vS1A_EENS_8epilogue10collective18CollectiveEpilogueINS1C_23Sm100TmaWarpSpecializedILi4ELi2ELi32ELb1ELb0EEEJSH_NS5_IJNSS_ISE_SB_EENSS_ISG_SB_EEEEESI_SJ_SI_SJ_NS1C_6fusion15FusionCallbacksIS1G_NS1K_17LinearCombinationISI_fSI_fLNS_15FloatRoundStyleE2EEESH_S1J_JEEENS4_5SM1004TMEM4LOAD26SM100_TMEM_LOAD_32dp32b32xESZ_S19_NS4_39AutoVectorizingCopyWithAssumedAlignmentILi128EEENS4_14SM90_TMA_STOREES19_S1V_S1V_EEEvvEEEEvNT_6ParamsE)
        /*0b6c*/ 	.short	0x0380
        /*0b6e*/ 	.short	0x0800


	//----- nvinfo : EIATTR_SW_WAR
	.align		4
.L_55:
        /*0b70*/ 	.byte	0x04, 0x36
        /*0b72*/ 	.short	(.L_57 - .L_56)
.L_56:
        /*0b74*/ 	.word	0x00000008
.L_57:


//--------------------- .nv.callgraph             --------------------------
	.section	.nv.callgraph,"",@"SHT_CUDA_CALLGRAPH"
	.align	4
	.sectionentsize	8
	.align		4
        /*0000*/ 	.word	0x00000000
	.align		4
        /*0004*/ 	.word	0xffffffff
	.align		4
        /*0008*/ 	.word	index@(_ZN7cutlass13device_kernelINS_4gemm6kernel13GemmUniversalIN4cute5tupleIJiiiiEEENS1_10collective13CollectiveMmaINS1_35MainloopSm100TmaUmmaWarpSpecializedILi3ELi2ELi2ENS5_IJNS4_1CILi1EEESB_SB_EEEEENS5_IJNSA_ILi128EEENSA_ILi256EEENSA_ILi32EEEEEENS_10tfloat32_tENS5_IJlSB_lEEESI_SJ_NS4_8TiledMMAINS4_8MMA_AtomIJNS4_17SM100_MMA_TF32_SSISI_SI_fLi128ELi256ELNS4_4UMMA5MajorE0ELSO_0ELNSN_7ScaleInE0ELSP_0EEEEEENS4_6LayoutISC_NS5_IJNSA_ILi0EEEST_ST_EEEEENS5_IJNS4_10UnderscoreESW_SW_EEEEENS4_13SM90_TMA_LOADENS4_14ComposedLayoutINS4_7SwizzleILi3ELi4ELi3EEENS4_18smem_ptr_flag_bitsILi32EEENSS_INS5_IJNSA_ILi8EEESG_EEENS5_IJSG_SB_EEEEEEEvNS4_8identityESZ_S19_vS1A_EENS_8epilogue10collective18CollectiveEpilogueINS1C_23Sm100TmaWarpSpecializedILi4ELi2ELi32ELb1ELb0EEEJSH_NS5_IJNSS_ISE_SB_EENSS_ISG_SB_EEEEESI_SJ_SI_SJ_NS1C_6fusion15FusionCallbacksIS1G_NS1K_17LinearCombinationISI_fSI_fLNS_15FloatRoundStyleE2EEESH_S1J_JEEENS4_5SM1004TMEM4LOAD26SM100_TMEM_LOAD_32dp32b32xESZ_S19_NS4_39AutoVectorizingCopyWithAssumedAlignmentILi128EEENS4_14SM90_TMA_STOREES19_S1V_S1V_EEEvvEEEEvNT_6ParamsE)
	.align		4
        /*000c*/ 	.word	index@(__assertfail)
	.align		4
        /*0010*/ 	.word	0x00000000
	.align		4
        /*0014*/ 	.word	0xfffffffe
	.align		4
        /*0018*/ 	.word	0x00000000
	.align		4
        /*001c*/ 	.word	0xfffffffd
	.align		4
        /*0020*/ 	.word	0x00000000
	.align		4
        /*0024*/ 	.word	0xfffffffc


//--------------------- .nv.constant4             --------------------------
	.section	.nv.constant4,"a",@progbits
	.align	8
	.align		8
.nv.constant4:
        /*0000*/ 	.dword	__assertfail
	.align		8
        /*0008*/ 	.dword	__unnamed_1
	.align		8
        /*0010*/ 	.dword	__unnamed_2
	.align		8
        /*0018*/ 	.dword	_ZN40_INTERNAL_05c765c5_4_k_cu_68394038_262734cuda3std3__45__cpo5beginE
	.align		8
        /*0020*/ 	.dword	_ZN40_INTERNAL_05c765c5_4_k_cu_68394038_262734cuda3std3__45__cpo3endE
	.align		8
        /*0028*/ 	.dword	_ZN40_INTERNAL_05c765c5_4_k_cu_68394038_262734cuda3std3__45__cpo6cbeginE
	.align		8
        /*0030*/ 	.dword	_ZN40_INTERNAL_05c765c5_4_k_cu_68394038_262734cuda3std3__45__cpo4cendE
	.align		8
        /*0038*/ 	.dword	_ZN40_INTERNAL_05c765c5_4_k_cu_68394038_262734cuda3std3__442_GLOBAL__N__05c765c5_4_k_cu_68394038_262736ignoreE
	.align		8
        /*0040*/ 	.dword	_ZN40_INTERNAL_05c765c5_4_k_cu_68394038_262734cuda3std3__419piecewise_constructE
	.align		8
        /*0048*/ 	.dword	_ZN40_INTERNAL_05c765c5_4_k_cu_68394038_262734cuda3std3__48in_placeE
	.align		8
        /*0050*/ 	.dword	_ZN40_INTERNAL_05c765c5_4_k_cu_68394038_262734cuda3std6ranges3__45__cpo4swapE
	.align		8
        /*0058*/ 	.dword	_ZN40_INTERNAL_05c765c5_4_k_cu_68394038_262734cuda3std6ranges3__45__cpo9iter_moveE
	.align		8
        /*0060*/ 	.dword	_ZN40_INTERNAL_05c765c5_4_k_cu_68394038_262734cute7productE
	.align		8
        /*0068*/ 	.dword	_ZN40_INTERNAL_05c765c5_4_k_cu_68394038_262734cute1_E
	.align		8
        /*0070*/ 	.dword	$str$25
	.align		8
        /*0078*/ 	.dword	$str$26
	.align		8
        /*0080*/ 	.dword	$str$27
	.align		8
        /*0088*/ 	.dword	$str$28


//--------------------- .text._ZN7cutlass13device_kernelINS_4gemm6kernel13GemmUniversalIN4cute5tupleIJiiiiEEENS1_10collective13CollectiveMmaINS1_35MainloopSm100TmaUmmaWarpSpecializedILi3ELi2ELi2ENS5_IJNS4_1CILi1EEESB_SB_EEEEENS5_IJNSA_ILi128EEENSA_ILi256EEENSA_ILi32EEEEEENS_10tfloat32_tENS5_IJlSB_lEEESI_SJ_NS4_8TiledMMAINS4_8MMA_AtomIJNS4_17SM100_MMA_TF32_SSISI_SI_fLi128ELi256ELNS4_4UMMA5MajorE0ELSO_0ELNSN_7ScaleInE0ELSP_0EEEEEENS4_6LayoutISC_NS5_IJNSA_ILi0EEEST_ST_EEEEENS5_IJNS4_10UnderscoreESW_SW_EEEEENS4_13SM90_TMA_LOADENS4_14ComposedLayoutINS4_7SwizzleILi3ELi4ELi3EEENS4_18smem_ptr_flag_bitsILi32EEENSS_INS5_IJNSA_ILi8EEESG_EEENS5_IJSG_SB_EEEEEEEvNS4_8identityESZ_S19_vS1A_EENS_8epilogue10collective18CollectiveEpilogueINS1C_23Sm100TmaWarpSpecializedILi4ELi2ELi32ELb1ELb0EEEJSH_NS5_IJNSS_ISE_SB_EENSS_ISG_SB_EEEEESI_SJ_SI_SJ_NS1C_6fusion15FusionCallbacksIS1G_NS1K_17LinearCombinationISI_fSI_fLNS_15FloatRoundStyleE2EEESH_S1J_JEEENS4_5SM1004TMEM4LOAD26SM100_TMEM_LOAD_32dp32b32xESZ_S19_NS4_39AutoVectorizingCopyWithAssumedAlignmentILi128EEENS4_14SM90_TMA_STOREES19_S1V_S1V_EEEvvEEEEvNT_6ParamsE --------------------------
	.section	.text._ZN7cutlass13device_kernelINS_4gemm6kernel13GemmUniversalIN4cute5tupleIJiiiiEEENS1_10collective13CollectiveMmaINS1_35MainloopSm100TmaUmmaWarpSpecializedILi3ELi2ELi2ENS5_IJNS4_1CILi1EEESB_SB_EEEEENS5_IJNSA_ILi128EEENSA_ILi256EEENSA_ILi32EEEEEENS_10tfloat32_tENS5_IJlSB_lEEESI_SJ_NS4_8TiledMMAINS4_8MMA_AtomIJNS4_17SM100_MMA_TF32_SSISI_SI_fLi128ELi256ELNS4_4UMMA5MajorE0ELSO_0ELNSN_7ScaleInE0ELSP_0EEEEEENS4_6LayoutISC_NS5_IJNSA_ILi0EEEST_ST_EEEEENS5_IJNS4_10UnderscoreESW_SW_EEEEENS4_13SM90_TMA_LOADENS4_14ComposedLayoutINS4_7SwizzleILi3ELi4ELi3EEENS4_18smem_ptr_flag_bitsILi32EEENSS_INS5_IJNSA_ILi8EEESG_EEENS5_IJSG_SB_EEEEEEEvNS4_8identityESZ_S19_vS1A_EENS_8epilogue10collective18CollectiveEpilogueINS1C_23Sm100TmaWarpSpecializedILi4ELi2ELi32ELb1ELb0EEEJSH_NS5_IJNSS_ISE_SB_EENSS_ISG_SB_EEEEESI_SJ_SI_SJ_NS1C_6fusion15FusionCallbacksIS1G_NS1K_17LinearCombinationISI_fSI_fLNS_15FloatRoundStyleE2EEESH_S1J_JEEENS4_5SM1004TMEM4LOAD26SM100_TMEM_LOAD_32dp32b32xESZ_S19_NS4_39AutoVectorizingCopyWithAssumedAlignmentILi128EEENS4_14SM90_TMA_STOREES19_S1V_S1V_EEEvvEEEEvNT_6ParamsE,"ax",@progbits
	.align	128
.text._ZN7cutlass13device_kernelINS_4gemm6kernel13GemmUniversalIN4cute5tupleIJiiiiEEENS1_10collective13CollectiveMmaINS1_35MainloopSm100TmaUmmaWarpSpecializedILi3ELi2ELi2ENS5_IJNS4_1CILi1EEESB_SB_EEEEENS5_IJNSA_ILi128EEENSA_ILi256EEENSA_ILi32EEEEEENS_10tfloat32_tENS5_IJlSB_lEEESI_SJ_NS4_8TiledMMAINS4_8MMA_AtomIJNS4_17SM100_MMA_TF32_SSISI_SI_fLi128ELi256ELNS4_4UMMA5MajorE0ELSO_0ELNSN_7ScaleInE0ELSP_0EEEEEENS4_6LayoutISC_NS5_IJNSA_ILi0EEEST_ST_EEEEENS5_IJNS4_10UnderscoreESW_SW_EEEEENS4_13SM90_TMA_LOADENS4_14ComposedLayoutINS4_7SwizzleILi3ELi4ELi3EEENS4_18smem_ptr_flag_bitsILi32EEENSS_INS5_IJNSA_ILi8EEESG_EEENS5_IJSG_SB_EEEEEEEvNS4_8identityESZ_S19_vS1A_EENS_8epilogue10collective18CollectiveEpilogueINS1C_23Sm100TmaWarpSpecializedILi4ELi2ELi32ELb1ELb0EEEJSH_NS5_IJNSS_ISE_SB_EENSS_ISG_SB_EEEEESI_SJ_SI_SJ_NS1C_6fusion15FusionCallbacksIS1G_NS1K_17LinearCombinationISI_fSI_fLNS_15FloatRoundStyleE2EEESH_S1J_JEEENS4_5SM1004TMEM4LOAD26SM100_TMEM_LOAD_32dp32b32xESZ_S19_NS4_39AutoVectorizingCopyWithAssumedAlignmentILi128EEENS4_14SM90_TMA_STOREES19_S1V_S1V_EEEvvEEEEvNT_6ParamsE:
        .type           _ZN7cutlass13device_kernelINS_4gemm6kernel13GemmUniversalIN4cute5tupleIJiiiiEEENS1_10collective13CollectiveMmaINS1_35MainloopSm100TmaUmmaWarpSpecializedILi3ELi2ELi2ENS5_IJNS4_1CILi1EEESB_SB_EEEEENS5_IJNSA_ILi128EEENSA_ILi256EEENSA_ILi32EEEEEENS_10tfloat32_tENS5_IJlSB_lEEESI_SJ_NS4_8TiledMMAINS4_8MMA_AtomIJNS4_17SM100_MMA_TF32_SSISI_SI_fLi128ELi256ELNS4_4UMMA5MajorE0ELSO_0ELNSN_7ScaleInE0ELSP_0EEEEEENS4_6LayoutISC_NS5_IJNSA_ILi0EEEST_ST_EEEEENS5_IJNS4_10UnderscoreESW_SW_EEEEENS4_13SM90_TMA_LOADENS4_14ComposedLayoutINS4_7SwizzleILi3ELi4ELi3EEENS4_18smem_ptr_flag_bitsILi32EEENSS_INS5_IJNSA_ILi8EEESG_EEENS5_IJSG_SB_EEEEEEEvNS4_8identityESZ_S19_vS1A_EENS_8epilogue10collective18CollectiveEpilogueINS1C_23Sm100TmaWarpSpecializedILi4ELi2ELi32ELb1ELb0EEEJSH_NS5_IJNSS_ISE_SB_EENSS_ISG_SB_EEEEESI_SJ_SI_SJ_NS1C_6fusion15FusionCallbacksIS1G_NS1K_17LinearCombinationISI_fSI_fLNS_15FloatRoundStyleE2EEESH_S1J_JEEENS4_5SM1004TMEM4LOAD26SM100_TMEM_LOAD_32dp32b32xESZ_S19_NS4_39AutoVectorizingCopyWithAssumedAlignmentILi128EEENS4_14SM90_TMA_STOREES19_S1V_S1V_EEEvvEEEEvNT_6ParamsE,@function
        .size           _ZN7cutlass13device_kernelINS_4gemm6kernel13GemmUniversalIN4cute5tupleIJiiiiEEENS1_10collective13CollectiveMmaINS1_35MainloopSm100TmaUmmaWarpSpecializedILi3ELi2ELi2ENS5_IJNS4_1CILi1EEESB_SB_EEEEENS5_IJNSA_ILi128EEENSA_ILi256EEENSA_ILi32EEEEEENS_10tfloat32_tENS5_IJlSB_lEEESI_SJ_NS4_8TiledMMAINS4_8MMA_AtomIJNS4_17SM100_MMA_TF32_SSISI_SI_fLi128ELi256ELNS4_4UMMA5MajorE0ELSO_0ELNSN_7ScaleInE0ELSP_0EEEEEENS4_6LayoutISC_NS5_IJNSA_ILi0EEEST_ST_EEEEENS5_IJNS4_10UnderscoreESW_SW_EEEEENS4_13SM90_TMA_LOADENS4_14ComposedLayoutINS4_7SwizzleILi3ELi4ELi3EEENS4_18smem_ptr_flag_bitsILi32EEENSS_INS5_IJNSA_ILi8EEESG_EEENS5_IJSG_SB_EEEEEEEvNS4_8identityESZ_S19_vS1A_EENS_8epilogue10collective18CollectiveEpilogueINS1C_23Sm100TmaWarpSpecializedILi4ELi2ELi32ELb1ELb0EEEJSH_NS5_IJNSS_ISE_SB_EENSS_ISG_SB_EEEEESI_SJ_SI_SJ_NS1C_6fusion15FusionCallbacksIS1G_NS1K_17LinearCombinationISI_fSI_fLNS_15FloatRoundStyleE2EEESH_S1J_JEEENS4_5SM1004TMEM4LOAD26SM100_TMEM_LOAD_32dp32b32xESZ_S19_NS4_39AutoVectorizingCopyWithAssumedAlignmentILi128EEENS4_14SM90_TMA_STOREES19_S1V_S1V_EEEvvEEEEvNT_6ParamsE,(.L_x_211 - _ZN7cutlass13device_kernelINS_4gemm6kernel13GemmUniversalIN4cute5tupleIJiiiiEEENS1_10collective13CollectiveMmaINS1_35MainloopSm100TmaUmmaWarpSpecializedILi3ELi2ELi2ENS5_IJNS4_1CILi1EEESB_SB_EEEEENS5_IJNSA_ILi128EEENSA_ILi256EEENSA_ILi32EEEEEENS_10tfloat32_tENS5_IJlSB_lEEESI_SJ_NS4_8TiledMMAINS4_8MMA_AtomIJNS4_17SM100_MMA_TF32_SSISI_SI_fLi128ELi256ELNS4_4UMMA5MajorE0ELSO_0ELNSN_7ScaleInE0ELSP_0EEEEEENS4_6LayoutISC_NS5_IJNSA_ILi0EEEST_ST_EEEEENS5_IJNS4_10UnderscoreESW_SW_EEEEENS4_13SM90_TMA_LOADENS4_14ComposedLayoutINS4_7SwizzleILi3ELi4ELi3EEENS4_18smem_ptr_flag_bitsILi32EEENSS_INS5_IJNSA_ILi8EEESG_EEENS5_IJSG_SB_EEEEEEEvNS4_8identityESZ_S19_vS1A_EENS_8epilogue10collective18CollectiveEpilogueINS1C_23Sm100TmaWarpSpecializedILi4ELi2ELi32ELb1ELb0EEEJSH_NS5_IJNSS_ISE_SB_EENSS_ISG_SB_EEEEESI_SJ_SI_SJ_NS1C_6fusion15FusionCallbacksIS1G_NS1K_17LinearCombinationISI_fSI_fLNS_15FloatRoundStyleE2EEESH_S1J_JEEENS4_5SM1004TMEM4LOAD26SM100_TMEM_LOAD_32dp32b32xESZ_S19_NS4_39AutoVectorizingCopyWithAssumedAlignmentILi128EEENS4_14SM90_TMA_STOREES19_S1V_S1V_EEEvvEEEEvNT_6ParamsE)
        .other          _ZN7cutlass13device_kernelINS_4gemm6kernel13GemmUniversalIN4cute5tupleIJiiiiEEENS1_10collective13CollectiveMmaINS1_35MainloopSm100TmaUmmaWarpSpecializedILi3ELi2ELi2ENS5_IJNS4_1CILi1EEESB_SB_EEEEENS5_IJNSA_ILi128EEENSA_ILi256EEENSA_ILi32EEEEEENS_10tfloat32_tENS5_IJlSB_lEEESI_SJ_NS4_8TiledMMAINS4_8MMA_AtomIJNS4_17SM100_MMA_TF32_SSISI_SI_fLi128ELi256ELNS4_4UMMA5MajorE0ELSO_0ELNSN_7ScaleInE0ELSP_0EEEEEENS4_6LayoutISC_NS5_IJNSA_ILi0EEEST_ST_EEEEENS5_IJNS4_10UnderscoreESW_SW_EEEEENS4_13SM90_TMA_LOADENS4_14ComposedLayoutINS4_7SwizzleILi3ELi4ELi3EEENS4_18smem_ptr_flag_bitsILi32EEENSS_INS5_IJNSA_ILi8EEESG_EEENS5_IJSG_SB_EEEEEEEvNS4_8identityESZ_S19_vS1A_EENS_8epilogue10collective18CollectiveEpilogueINS1C_23Sm100TmaWarpSpecializedILi4ELi2ELi32ELb1ELb0EEEJSH_NS5_IJNSS_ISE_SB_EENSS_ISG_SB_EEEEESI_SJ_SI_SJ_NS1C_6fusion15FusionCallbacksIS1G_NS1K_17LinearCombinationISI_fSI_fLNS_15FloatRoundStyleE2EEESH_S1J_JEEENS4_5SM1004TMEM4LOAD26SM100_TMEM_LOAD_32dp32b32xESZ_S19_NS4_39AutoVectorizingCopyWithAssumedAlignmentILi128EEENS4_14SM90_TMA_STOREES19_S1V_S1V_EEEvvEEEEvNT_6ParamsE,@"STO_CUDA_ENTRY STV_DEFAULT"
_ZN7cutlass13device_kernelINS_4gemm6kernel13GemmUniversalIN4cute5tupleIJiiiiEEENS1_10collective13CollectiveMmaINS1_35MainloopSm100TmaUmmaWarpSpecializedILi3ELi2ELi2ENS5_IJNS4_1CILi1EEESB_SB_EEEEENS5_IJNSA_ILi128EEENSA_ILi256EEENSA_ILi32EEEEEENS_10tfloat32_tENS5_IJlSB_lEEESI_SJ_NS4_8TiledMMAINS4_8MMA_AtomIJNS4_17SM100_MMA_TF32_SSISI_SI_fLi128ELi256ELNS4_4UMMA5MajorE0ELSO_0ELNSN_7ScaleInE0ELSP_0EEEEEENS4_6LayoutISC_NS5_IJNSA_ILi0EEEST_ST_EEEEENS5_IJNS4_10UnderscoreESW_SW_EEEEENS4_13SM90_TMA_LOADENS4_14ComposedLayoutINS4_7SwizzleILi3ELi4ELi3EEENS4_18smem_ptr_flag_bitsILi32EEENSS_INS5_IJNSA_ILi8EEESG_EEENS5_IJSG_SB_EEEEEEEvNS4_8identityESZ_S19_vS1A_EENS_8epilogue10collective18CollectiveEpilogueINS1C_23Sm100TmaWarpSpecializedILi4ELi2ELi32ELb1ELb0EEEJSH_NS5_IJNSS_ISE_SB_EENSS_ISG_SB_EEEEESI_SJ_SI_SJ_NS1C_6fusion15FusionCallbacksIS1G_NS1K_17LinearCombinationISI_fSI_fLNS_15FloatRoundStyleE2EEESH_S1J_JEEENS4_5SM1004TMEM4LOAD26SM100_TMEM_LOAD_32dp32b32xESZ_S19_NS4_39AutoVectorizingCopyWithAssumedAlignmentILi128EEENS4_14SM90_TMA_STOREES19_S1V_S1V_EEEvvEEEEvNT_6ParamsE:
[----:B------:R-:W1:Y:S01]  /*0000*/  LDC R1, c[0x0][0x37c] ;  /* 0x0000df00ff017b82 */ /* 0x000e620000000800 */
[----:B------:R-:W2:Y:S01]  /*0010*/  S2R R117, SR_TID.X ;  /* 0x0000000000757919 */ /* 0x000ea20000002100 */
[----:B------:R-:W3:Y:S01]  /*0020*/  LDCU.64 UR4, c[0x0][0x890] ;  /* 0x00011200ff0477ac */ /* 0x000ee20008000a00 */
[----:B------:R-:W-:Y:S02]  /*0030*/  PRMT R103, RZ, 0x7610, R103 ;  /* 0x00007610ff677816 */ /* 0x000fe40000000067 */
[----:B------:R-:W-:Y:S01]  /*0040*/  ELECT P5, URZ, PT ;  /* 0x0000000000ff782f */ /* 0x000fe200038a0000 */
[----:B------:R-:W4:Y:S01]  /*0050*/  LDCU.64 UR46, c[0x0][0x358] ;  /* 0x00006b00ff2e77ac */ /* 0x000f220008000a00 */
[----:B---3--:R-:W-:-:S04]  /*0060*/  UISETP.NE.U32.AND UP0, UPT, UR4, URZ, UPT ;  /* 0x000000ff0400728c */ /* 0x008fc8000bf05070 */
[----:B------:R-:W-:Y:S01]  /*0070*/  UISETP.NE.AND.EX UP0, UPT, UR5, URZ, UPT, UP0 ;  /* 0x000000ff0500728c */ /* 0x000fe2000bf05300 */
[----:B--2---:R-:W-:-:S05]  /*0080*/  SHF.R.U32.HI R110, RZ, 0x5, R117 ;  /* 0x00000005ff6e7819 */ /* 0x004fca0000011675 */
[----:B------:R-:W2:Y:S02]  /*0090*/  SHFL.IDX PT, R0, R110, RZ, 0x1f ;  /* 0x00001fff6e007589 */ /* 0x000ea400000e0000 */
[----:B--2---:R-:W-:Y:S01]  /*00a0*/  R2UR UR8, R0 ;  /* 0x00000000000872ca */ /* 0x004fe200000e0000 */
[----:B-1--4-:R-:W-:-:S14]  /*00b0*/  BRA.U UP0, `(.L_x_0) ;  /* 0x00000001002c7547 */ /* 0x012fdc000b800000 */
[----:B------:R-:W1:Y:S02]  /*00c0*/  LDCU.64 UR6, c[0x0][0x888] ;  /* 0x00011100ff0677ac */ /* 0x000e640008000a00 */
[----:B-1----:R-:W-:-:S04]  /*00d0*/  UISETP.NE.U32.AND UP0, UPT, UR6, URZ, UPT ;  /* 0x000000ff0600728c */ /* 0x002fc8000bf05070 */
[----:B------:R-:W-:-:S09]  /*00e0*/  UISETP.NE.AND.EX UP0, UPT, UR7, URZ, UPT, UP0 ;  /* 0x000000ff0700728c */ /* 0x000fd2000bf05300 */
[----:B------:R-:W-:Y:S05]  /*00f0*/  BRA.U !UP0, `(.L_x_1) ;  /* 0x0000000108107547 */ /* 0x000fea000b800000 */
[----:B------:R-:W1:Y:S02]  /*0100*/  LDC.64 R2, c[0x0][0x888] ;  /* 0x00022200ff027b82 */ /* 0x000e640000000a00 */
[----:B-1----:R1:W5:Y:S01]  /*0110*/  LDG.E R49, desc[UR46][R2.64] ;  /* 0x0000002e02317981 */ /* 0x002362000c1e1900 */
[----:B------:R-:W-:Y:S01]  /*0120*/  HFMA2 R103, -RZ, RZ, 0, 5.9604644775390625e-08 ;  /* 0x00000001ff677431 */ /* 0x000fe200000001ff */
[----:B------:R-:W-:Y:S05]  /*0130*/  BRA `(.L_x_0) ;  /* 0x00000000000c7947 */ /* 0x000fea0003800000 */
.L_x_1:
[----:B------:R-:W1:Y:S01]  /*0140*/  LDCU UR6, c[0x0][0x880] ;  /* 0x00011000ff0677ac */ /* 0x000e620008000800 */
[----:B------:R-:W-:Y:S01]  /*0150*/  HFMA2 R103, -RZ, RZ, 0, 5.9604644775390625e-08 ;  /* 0x00000001ff677431 */ /* 0x000fe200000001ff */
[----:B-1----:R-:W-:-:S07]  /*0160*/  MOV R49, UR6 ;  /* 0x0000000600317c02 */ /* 0x002fce0008000f00 */
.L_x_0:
[----:B------:R-:W2:Y:S02]  /*0170*/  LDCU.64 UR6, c[0x0][0x8b0] ;  /* 0x00011600ff0677ac */ /* 0x000ea40008000a00 */
[----:B--2---:R-:W-:-:S04]  /*0180*/  UISETP.NE.U32.AND UP0, UPT, UR6, URZ, UPT ;  /* 0x000000ff0600728c */ /* 0x004fc8000bf05070 */
[----:B------:R-:W-:-:S09]  /*0190*/  UISETP.NE.AND.EX UP0, UPT, UR7, URZ, UPT, UP0 ;  /* 0x000000ff0700728c */ /* 0x000fd2000bf05300 */
[----:B------:R-:W-:Y:S05]  /*01a0*/  BRA.U UP0, `(.L_x_2) ;  /* 0x0000000100247547 */ /* 0x000fea000b800000 */
[----:B------:R-:W2:Y:S02]  /*01b0*/  LDCU.64 UR6, c[0x0][0x8a8] ;  /* 0x00011500ff0677ac */ /* 0x000ea40008000a00 */
[----:B--2---:R-:W-:-:S04]  /*01c0*/  UISETP.NE.U32.AND UP0, UPT, UR6, URZ, UPT ;  /* 0x000000ff0600728c */ /* 0x004fc8000bf05070 */
[----:B------:R-:W-:-:S09]  /*01d0*/  UISETP.NE.AND.EX UP0, UPT, UR7, URZ, UPT, UP0 ;  /* 0x000000ff0700728c */ /* 0x000fd2000bf05300 */
[----:B------:R-:W-:Y:S05]  /*01e0*/  BRA.U !UP0, `(.L_x_3) ;  /* 0x00000001080c7547 */ /* 0x000fea000b800000 */
[----:B------:R-:W2:Y:S02]  /*01f0*/  LDC.64 R46, c[0x0][0x8a8] ;  /* 0x00022a00ff2e7b82 */ /* 0x000ea40000000a00 */
[----:B--2---:R2:W5:Y:S01]  /*0200*/  LDG.E R46, desc[UR46][R46.64] ;  /* 0x0000002e2e2e7981 */ /* 0x004562000c1e1900 */
[----:B------:R-:W-:Y:S05]  /*0210*/  BRA `(.L_x_2) ;  /* 0x0000000000087947 */ /* 0x000fea0003800000 */
.L_x_3:
[----:B------:R-:W2:Y:S02]  /*0220*/  LDCU UR6, c[0x0][0x8a0] ;  /* 0x00011400ff0677ac */ /* 0x000ea40008000800 */
[----:B--2---:R-:W-:Y:S02]  /*0230*/  MOV R46, UR6 ;  /* 0x00000006002e7c02 */ /* 0x004fe40008000f00 */
.L_x_2:
[----:B------:R-:W-:Y:S01]  /*0240*/  IMAD.U32 R0, RZ, RZ, UR8 ;  /* 0x00000008ff007e24 */ /* 0x000fe2000f8e00ff */
[----:B------:R-:W-:Y:S04]  /*0250*/  BSSY.RECONVERGENT B0, `(.L_x_4) ;  /* 0x000000c000007945 */ /* 0x000fe80003800200 */
[C---:B------:R-:W-:Y:S02]  /*0260*/  ISETP.NE.OR P1, PT, R0.reuse, 0x1, !P5 ;  /* 0x000000010000780c */ /* 0x040fe40006f25670 */
[----:B------:R-:W-:-:S11]  /*0270*/  ISETP.NE.OR P0, PT, R0, 0x3, !P5 ;  /* 0x000000030000780c */ /* 0x000fd60006f05670 */
[----:B------:R-:W-:Y:S05]  /*0280*/  @P1 BRA `(.L_x_5) ;  /* 0x0000000000201947 */ /* 0x000fea0003800000 */
[----:B------:R-:W3:Y:S02]  /*0290*/  LDCU.64 UR6, c[0x0][0x348] ;  /* 0x00006900ff0677ac */ /* 0x000ee40008000a00 */
[----:B---3--:R-:W-:Y:S02]  /*02a0*/  UIADD3 UR10, UP1, UPT, UR6, 0x80, URZ ;  /* 0x00000080060a7890 */ /* 0x008fe4000ff3e0ff */
[----:B------:R-:W-:Y:S02]  /*02b0*/  UIADD3 UR6, UP0, UPT, UR6, 0x180, URZ ;  /* 0x0000018006067890 */ /* 0x000fe4000ff1e0ff */
[----:B------:R-:W-:Y:S02]  /*02c0*/  UIADD3.X UR11, UPT, UPT, URZ, UR7, URZ, UP1, !UPT ;  /* 0x00000007ff0b7290 */ /* 0x000fe40008ffe4ff */
[----:B------:R-:W-:-:S07]  /*02d0*/  UIADD3.X UR7, UPT, UPT, URZ, UR7, URZ, UP0, !UPT ;  /* 0x00000007ff077290 */ /* 0x000fce00087fe4ff */
[----:B------:R3:W-:Y:S02]  /*02e0*/  UTMACCTL.PF [UR10] ;  /* 0x000000000a0079b9 */ /* 0x0007e40008040000 */
[----:B------:R3:W-:Y:S02]  /*02f0*/  UTMACCTL.PF [UR6] ;  /* 0x00000000060079b9 */ /* 0x0007e40008040000 */
[----:B---3--:R-:W-:Y:S01]  /*0300*/  NOP ;  /* 0x0000000000007918 */ /* 0x008fe20000000000 */
.L_x_5:
[----:B------:R-:W-:Y:S05]  /*0310*/  BSYNC.RECONVERGENT B0 ;  /* 0x0000000000007941 */ /* 0x000fea0003800200 */
.L_x_4:
[----:B------:R-:W-:Y:S04]  /*0320*/  BSSY.RECONVERGENT B0, `(.L_x_6) ;  /* 0x000000a000007945 */ /* 0x000fe80003800200 */
        /* <DEDUP_REMOVED lines=9> */
.L_x_7:
[----:B------:R-:W-:Y:S05]  /*03c0*/  BSYNC.RECONVERGENT B0 ;  /* 0x0000000000007941 */ /* 0x000fea0003800200 */
.L_x_6:
[----:B------:R-:W3:Y:S01]  /*03d0*/  LDCU.64 UR6, c[0x0][0x888] ;  /* 0x00011100ff0677ac */ /* 0x000ee20008000a00 */
[----:B------:R-:W-:Y:S02]  /*03e0*/  UISETP.EQ.U32.AND UP1, UPT, UR4, URZ, UPT ;  /* 0x000000ff0400728c */ /* 0x000fe4000bf22070 */
[----:B------:R-:W-:Y:S02]  /*03f0*/  UPLOP3.LUT UP2, UPT, UPT, UPT, UPT, 0x80, 0x8 ;  /* 0x000000000008789c */ /* 0x000fe40003f4f070 */
[----:B---3--:R-:W-:-:S04]  /*0400*/  UISETP.NE.U32.AND UP0, UPT, UR6, URZ, UPT ;  /* 0x000000ff0600728c */ /* 0x008fc8000bf05070 */
[----:B------:R-:W-:-:S04]  /*0410*/  UISETP.NE.AND.EX UP0, UPT, UR7, URZ, UPT, UP0 ;  /* 0x000000ff0700728c */ /* 0x000fc8000bf05300 */
[----:B------:R-:W-:-:S04]  /*0420*/  UISETP.EQ.OR.EX UP3, UPT, UR5, URZ, !UP0, UP1 ;  /* 0x000000ff0500728c */ /* 0x000fc8000c762710 */
[----:B------:R-:W-:-:S05]  /*0430*/  UP2UR UR50, UPR, URZ, 0x8 ;  /* 0x00000008ff327883 */ /* 0x000fca0008000000 */
[----:B------:R-:W-:Y:S07]  /*0440*/  BRA.U !UP3, `(.L_x_8) ;  /* 0x000000010b207547 */ /* 0x000fee000b800000 */
[----:B------:R-:W-:Y:S01]  /*0450*/  UISETP.NE.U32.AND UP2, UPT, UR4, URZ, UPT ;  /* 0x000000ff0400728c */ /* 0x000fe2000bf45070 */
[----:B-----5:R-:W-:Y:S01]  /*0460*/  FSETP.NEU.AND P0, PT, R49, RZ, PT ;  /* 0x000000ff3100720b */ /* 0x020fe20003f0d000 */
[----:B------:R-:W-:Y:S02]  /*0470*/  USEL UR4, URZ, 0xffffffff, UP0 ;  /* 0xffffffffff047887 */ /* 0x000fe40008000000 */
[----:B------:R-:W-:-:S10]  /*0480*/  UISETP.NE.AND.EX UP2, UPT, UR5, URZ, UPT, UP2 ;  /* 0x000000ff0500728c */ /* 0x000fd4000bf45320 */
[----:B------:R-:W-:Y:S01]  /*0490*/  VOTEU.ANY UP1, P0 ;  /* 0x0000000000ff7886 */ /* 0x000fe20000020100 */
[----:B------:R-:W-:-:S04]  /*04a0*/  @!UP2 USEL UR4, URZ, 0xffffffff, UP1 ;  /* 0xffffffffff04a887 */ /* 0x000fc80008800000 */
[----:B------:R-:W-:-:S04]  /*04b0*/  ULOP3.LUT UR4, UR4, 0x1, URZ, 0xc0, !UPT ;  /* 0x0000000104047892 */ /* 0x000fc8000f8ec0ff */
[----:B------:R-:W-:-:S11]  /*04c0*/  UISETP.NE.U32.AND UP2, UPT, UR4, 0x1, UPT ;  /* 0x000000010400788c */ /* 0x000fd6000bf45070 */
.L_x_8:
[----:B-1----:R-:W1:Y:S01]  /*04d0*/  SHFL.IDX PT, R2, R110, RZ, 0x1f ;  /* 0x00001fff6e027589 */ /* 0x002e6200000e0000 */
[----:B------:R-:W-:-:S04]  /*04e0*/  UISETP.NE.AND UP1, UPT, UR8, 0x2, UPT ;  /* 0x000000020800788c */ /* 0x000fc8000bf25270 */
[----:B------:R-:W-:Y:S01]  /*04f0*/  USEL UR6, URZ, 0x1, UP1 ;  /* 0x00000001ff067887 */ /* 0x000fe20008800000 */
[----:B-1----:R-:W-:-:S13]  /*0500*/  ISETP.NE.AND P0, PT, R2, RZ, PT ;  /* 0x000000ff0200720c */ /* 0x002fda0003f05270 */
[----:B------:R-:W-:Y:S05]  /*0510*/  @P0 BRA `(.L_x_9) ;  /* 0x0000000000400947 */ /* 0x000fea0003800000 */
[----:B------:R-:W1:Y:S01]  /*0520*/  S2UR UR5, SR_CgaCtaId ;  /* 0x00000000000579c3 */ /* 0x000e620000008800 */
[----:B------:R-:W-:Y:S01]  /*0530*/  UMOV UR7, 0x400 ;  /* 0x0000040000077882 */ /* 0x000fe20000000000 */
[----:B------:R-:W-:Y:S01]  /*0540*/  UMOV UR4, 0x1 ;  /* 0x0000000100047882 */ /* 0x000fe20000000000 */
[----:B------:R-:W-:Y:S01]  /*0550*/  ELECT P0, URZ, PT ;  /* 0x0000000000ff782f */ /* 0x000fe20003800000 */
[----:B------:R-:W-:-:S04]  /*0560*/  UIADD3 UR10, UPT, UPT, -UR4, 0x100000, URZ ;  /* 0x00100000040a7890 */ /* 0x000fc8000fffe1ff */
[----:B------:R-:W-:Y:S02]  /*0570*/  USHF.L.U32 UR11, UR10, 0xb, URZ ;  /* 0x0000000b0a0b7899 */ /* 0x000fe400080006ff */
[----:B------:R-:W-:Y:S02]  /*0580*/  USHF.L.U32 UR10, UR10, 0x1, URZ ;  /* 0x000000010a0a7899 */ /* 0x000fe400080006ff */
[----:B-1----:R-:W-:Y:S01]  /*0590*/  ULEA UR5, UR5, UR7, 0x18 ;  /* 0x0000000705057291 */ /* 0x002fe2000f8ec0ff */
[----:B------:R-:W1:Y:S11]  /*05a0*/  FENCE.VIEW.ASYNC.S ;  /* 0x00000000000073c6 */ /* 0x000e760000000000 */
[----:B-1----:R1:W3:Y:S01]  /*05b0*/  SYNCS.EXCH.64 URZ, [UR5], UR10 ;  /* 0x0000000a05ff75b2 */ /* 0x0022e20008000100 */
[----:B------:R1:W4:Y:S01]  /*05c0*/  SYNCS.EXCH.64 URZ, [UR5+0x18], UR10 ;  /* 0x0000180a05ff75b2 */ /* 0x0003220008000100 */
[----:B------:R1:W1:Y:S01]  /*05d0*/  SYNCS.EXCH.64 URZ, [UR5+0x8], UR10 ;  /* 0x0000080a05ff75b2 */ /* 0x0002620008000100 */
[----:B------:R1:W1:Y:S01]  /*05e0*/  SYNCS.EXCH.64 URZ, [UR5+0x20], UR10 ;  /* 0x0000200a05ff75b2 */ /* 0x0002620008000100 */
[----:B------:R1:W1:Y:S01]  /*05f0*/  SYNCS.EXCH.64 URZ, [UR5+0x10], UR10 ;  /* 0x0000100a05ff75b2 */ /* 0x0002620008000100 */
[----:B------:R1:W1:Y:S01]  /*0600*/  SYNCS.EXCH.64 URZ, [UR5+0x28], UR10 ;  /* 0x0000280a05ff75b2 */ /* 0x0002620008000100 */
[----:B------:R-:W-:Y:S01]  /*0610*/  NOP ;  /* 0x0000000000007918 */ /* 0x000fe20000000000 */
.L_x_9:
[----:B------:R-:W2:Y:S01]  /*0620*/  SHFL.IDX PT, R2, R110, RZ, 0x1f ;  /* 0x00001fff6e027589 */ /* 0x000ea200000e0000 */
[----:B------:R-:W-:Y:S01]  /*0630*/  NOP ;  /* 0x0000000000007918 */ /* 0x000fe20000000000 */
[----:B--2---:R-:W-:-:S13]  /*0640*/  ISETP.NE.AND P0, PT, R2, 0x1, PT ;  /* 0x000000010200780c */ /* 0x004fda0003f05270 */
[----:B------:R-:W-:Y:S05]  /*0650*/  @P0 BRA `(.L_x_10) ;  /* 0x0000000000580947 */ /* 0x000fea0003800000 */
[----:B------:R-:W2:Y:S01]  /*0660*/  S2UR UR7, SR_CgaCtaId ;  /* 0x00000000000779c3 */ /* 0x000ea20000008800 */
[----:B------:R-:W-:Y:S01]  /*0670*/  UMOV UR9, 0x400 ;  /* 0x0000040000097882 */ /* 0x000fe20000000000 */
[----:B-1----:R-:W-:Y:S01]  /*0680*/  UMOV UR5, 0x20 ;  /* 0x0000002000057882 */ /* 0x002fe20000000000 */
[----:B------:R-:W-:Y:S01]  /*0690*/  UMOV UR4, 0x80 ;  /* 0x0000008000047882 */ /* 0x000fe20000000000 */
[----:B------:R-:W-:-:S04]  /*06a0*/  UIADD3 UR10, UPT, UPT, -UR5, 0x100000, URZ ;  /* 0x00100000050a7890 */ /* 0x000fc8000fffe1ff */
[----:B------:R-:W-:Y:S02]  /*06b0*/  USHF.L.U32 UR11, UR10, 0xb, URZ ;  /* 0x0000000b0a0b7899 */ /* 0x000fe400080006ff */
[----:B------:R-:W-:Y:S02]  /*06c0*/  USHF.L.U32 UR10, UR10, 0x1, URZ ;  /* 0x000000010a0a7899 */ /* 0x000fe400080006ff */
[----:B------:R-:W-:-:S04]  /*06d0*/  UIADD3 UR4, UPT, UPT, -UR4, 0x100000, URZ ;  /* 0x0010000004047890 */ /* 0x000fc8000fffe1ff */
[----:B------:R-:W-:Y:S02]  /*06e0*/  USHF.L.U32 UR5, UR4, 0xb, URZ ;  /* 0x0000000b04057899 */ /* 0x000fe400080006ff */
[----:B------:R-:W-:Y:S01]  /*06f0*/  USHF.L.U32 UR4, UR4, 0x1, URZ ;  /* 0x0000000104047899 */ /* 0x000fe200080006ff */
[----:B------:R-:W-:Y:S01]  /*0700*/  ELECT P0, URZ, PT ;  /* 0x0000000000ff782f */ /* 0x000fe20003800000 */
[----:B--2---:R-:W-:Y:S01]  /*0710*/  ULEA UR7, UR7, UR9, 0x18 ;  /* 0x0000000907077291 */ /* 0x004fe2000f8ec0ff */
[----:B------:R-:W1:Y:S11]  /*0720*/  FENCE.VIEW.ASYNC.S ;  /* 0x00000000000073c6 */ /* 0x000e760000000000 */
[----:B-1----:R2:W1:Y:S01]  /*0730*/  SYNCS.EXCH.64 URZ, [UR7+0x30], UR10 ;  /* 0x0000300a07ff75b2 */ /* 0x0024620008000100 */
[----:B------:R2:W1:Y:S01]  /*0740*/  SYNCS.EXCH.64 URZ, [UR7+0x50], UR4 ;  /* 0x0000500407ff75b2 */ /* 0x0004620008000100 */
[----:B------:R2:W1:Y:S01]  /*0750*/  SYNCS.EXCH.64 URZ, [UR7+0x38], UR10 ;  /* 0x0000380a07ff75b2 */ /* 0x0004620008000100 */
[----:B------:R2:W1:Y:S01]  /*0760*/  SYNCS.EXCH.64 URZ, [UR7+0x58], UR4 ;  /* 0x0000580407ff75b2 */ /* 0x0004620008000100 */
[----:B------:R2:W1:Y:S01]  /*0770*/  SYNCS.EXCH.64 URZ, [UR7+0x40], UR10 ;  /* 0x0000400a07ff75b2 */ /* 0x0004620008000100 */
[----:B------:R2:W1:Y:S01]  /*0780*/  SYNCS.EXCH.64 URZ, [UR7+0x60], UR4 ;  /* 0x0000600407ff75b2 */ /* 0x0004620008000100 */
[----:B------:R2:W1:Y:S01]  /*0790*/  SYNCS.EXCH.64 URZ, [UR7+0x48], UR10 ;  /* 0x0000480a07ff75b2 */ /* 0x0004620008000100 */
[----:B------:R2:W1:Y:S02]  /*07a0*/  SYNCS.EXCH.64 URZ, [UR7+0x68], UR4 ;  /* 0x0000680407ff75b2 */ /* 0x0004640008000100 */
[----:B--2---:R-:W-:Y:S01]  /*07b0*/  NOP ;  /* 0x0000000000007918 */ /* 0x004fe20000000000 */
.L_x_10:
[----:B------:R-:W2:Y:S01]  /*07c0*/  SHFL.IDX PT, R2, R110, RZ, 0x1f ;  /* 0x00001fff6e027589 */ /* 0x000ea200000e0000 */
[----:B------:R-:W-:Y:S01]  /*07d0*/  NOP ;  /* 0x0000000000007918 */ /* 0x000fe20000000000 */
[----:B--2---:R-:W-:-:S13]  /*07e0*/  ISETP.NE.AND P0, PT, R2, 0x3, PT ;  /* 0x000000030200780c */ /* 0x004fda0003f05270 */
[----:B------:R-:W-:Y:S05]  /*07f0*/  @P0 BRA `(.L_x_11) ;  /* 0x0000000000300947 */ /* 0x000fea0003800000 */
[----:B-1----:R-:W1:Y:S01]  /*0800*/  S2UR UR5, SR_CgaCtaId ;  /* 0x00000000000579c3 */ /* 0x002e620000008800 */
        /* <DEDUP_REMOVED lines=8> */
[----:B-1----:R2:W1:Y:S01]  /*0890*/  SYNCS.EXCH.64 URZ, [UR5+0x70], UR10 ;  /* 0x0000700a05ff75b2 */ /* 0x0024620008000100 */
[----:B------:R2:W1:Y:S02]  /*08a0*/  SYNCS.EXCH.64 URZ, [UR5+0x78], UR10 ;  /* 0x0000780a05ff75b2 */ /* 0x0004640008000100 */
[----:B--2---:R-:W-:Y:S01]  /*08b0*/  NOP ;  /* 0x0000000000007918 */ /* 0x004fe20000000000 */
.L_x_11:
[----:B------:R-:W2:Y:S01]  /*08c0*/  SHFL.IDX PT, R2, R110, RZ, 0x1f ;  /* 0x00001fff6e027589 */ /* 0x000ea200000e0000 */
[----:B------:R-:W-:Y:S01]  /*08d0*/  NOP ;  /* 0x0000000000007918 */ /* 0x000fe20000000000 */
[----:B--2---:R-:W-:-:S13]  /*08e0*/  ISETP.NE.AND P0, PT, R2, 0x4, PT ;  /* 0x000000040200780c */ /* 0x004fda0003f05270 */
[----:B------:R-:W-:Y:S05]  /*08f0*/  @P0 BRA `(.L_x_12) ;  /* 0x00000000004c0947 */ /* 0x000fea0003800000 */
[----:B-1----:R-:W1:Y:S01]  /*0900*/  S2UR UR5, SR_CgaCtaId ;  /* 0x00000000000579c3 */ /* 0x002e620000008800 */
[----:B------:R-:W-:Y:S01]  /*0910*/  UMOV UR9, 0x100 ;  /* 0x0000010000097882 */ /* 0x000fe20000000000 */
[----:B------:R-:W-:Y:S01]  /*0920*/  UMOV UR7, 0x400 ;  /* 0x0000040000077882 */ /* 0x000fe20000000000 */
[----:B------:R-:W-:Y:S01]  /*0930*/  USEL UR9, UR9, 0xe0, UP2 ;  /* 0x000000e009097887 */ /* 0x000fe20009000000 */
[----:B------:R-:W-:Y:S01]  /*0940*/  UMOV UR4, 0x1 ;  /* 0x0000000100047882 */ /* 0x000fe20000000000 */
[----:B------:R-:W-:Y:S01]  /*0950*/  ELECT P0, URZ, PT ;  /* 0x0000000000ff782f */ /* 0x000fe20003800000 */
[----:B------:R-:W-:-:S04]  /*0960*/  UIADD3 UR10, UPT, UPT, -UR4, 0x100000, URZ ;  /* 0x00100000040a7890 */ /* 0x000fc8000fffe1ff */
[----:B------:R-:W-:Y:S02]  /*0970*/  USHF.L.U32 UR11, UR10, 0xb, URZ ;  /* 0x0000000b0a0b7899 */ /* 0x000fe400080006ff */
[----:B------:R-:W-:Y:S02]  /*0980*/  USHF.L.U32 UR10, UR10, 0x1, URZ ;  /* 0x000000010a0a7899 */ /* 0x000fe400080006ff */
[----:B------:R-:W-:-:S04]  /*0990*/  UIADD3 UR12, UPT, UPT, -UR9, 0x100000, URZ ;  /* 0x00100000090c7890 */ /* 0x000fc8000fffe1ff */
[----:B------:R-:W-:Y:S02]  /*09a0*/  USHF.L.U32 UR13, UR12, 0xb, URZ ;  /* 0x0000000b0c0d7899 */ /* 0x000fe400080006ff */
[----:B------:R-:W-:Y:S02]  /*09b0*/  USHF.L.U32 UR12, UR12, 0x1, URZ ;  /* 0x000000010c0c7899 */ /* 0x000fe400080006ff */
[----:B-1----:R-:W-:Y:S01]  /*09c0*/  ULEA UR5, UR5, UR7, 0x18 ;  /* 0x0000000705057291 */ /* 0x002fe2000f8ec0ff */
[----:B------:R-:W1:Y:S11]  /*09d0*/  FENCE.VIEW.ASYNC.S ;  /* 0x00000000000073c6 */ /* 0x000e760000000000 */
[----:B-1----:R2:W1:Y:S01]  /*09e0*/  SYNCS.EXCH.64 URZ, [UR5+0x80], UR10 ;  /* 0x0000800a05ff75b2 */ /* 0x0024620008000100 */
[----:B------:R2:W1:Y:S01]  /*09f0*/  SYNCS.EXCH.64 URZ, [UR5+0x90], UR12 ;  /* 0x0000900c05ff75b2 */ /* 0x0004620008000100 */
[----:B------:R2:W1:Y:S01]  /*0a00*/  SYNCS.EXCH.64 URZ, [UR5+0x88], UR10 ;  /* 0x0000880a05ff75b2 */ /* 0x0004620008000100 */
[----:B------:R2:W1:Y:S02]  /*0a10*/  SYNCS.EXCH.64 URZ, [UR5+0x98], UR12 ;  /* 0x0000980c05ff75b2 */ /* 0x0004640008000100 */
[----:B--2---:R-:W-:Y:S01]  /*0a20*/  NOP ;  /* 0x0000000000007918 */ /* 0x004fe20000000000 */
.L_x_12:
        /* <DEDUP_REMOVED lines=20> */
[----:B------:R2:W1:Y:S02]  /*0b70*/  SYNCS.EXCH.64 URZ, [UR7+0xb8], UR4 ;  /* 0x0000b80407ff75b2 */ /* 0x0004640008000100 */
[----:B--2---:R-:W-:Y:S01]  /*0b80*/  NOP ;  /* 0x0000000000007918 */ /* 0x004fe20000000000 */
.L_x_13:
        /* <DEDUP_REMOVED lines=18> */
.L_x_14:
[----:B-1----:R-:W1:Y:S01]  /*0cb0*/  S2UR UR5, SR_CTAID.X ;  /* 0x00000000000579c3 */ /* 0x002e620000002500 */
[----:B------:R-:W-:-:S05]  /*0cc0*/  CS2R.32 R104, SR_CgaSize ;  /* 0x0000000000687805 */ /* 0x000fca0000008a00 */
[----:B------:R-:W-:-:S05]  /*0cd0*/  IMAD R104, R104, -0xa0, RZ ;  /* 0xffffff6068687824 */ /* 0x000fca00078e02ff */
[----:B------:R-:W-:-:S14]  /*0ce0*/  R2UR UR9, R104 ;  /* 0x00000000680972ca */ /* 0x000fdc00000e0000 */
[----:B------:R-:W2:Y:S01]  /*0cf0*/  LDCU UR9, c[0x0][UR9+0x2b0] ;  /* 0x00005600090977ac */ /* 0x000ea20008000800 */
[----:B------:R-:W-:Y:S01]  /*0d00*/  NOP ;  /* 0x0000000000007918 */ /* 0x000fe20000000000 */
[----:B------:R-:W-:-:S05]  /*0d10*/  CS2R.32 R104, SR_CgaSize ;  /* 0x0000000000687805 */ /* 0x000fca0000008a00 */
[----:B------:R-:W-:-:S05]  /*0d20*/  IMAD R104, R104, -0xa0, RZ ;  /* 0xffffff6068687824 */ /* 0x000fca00078e02ff */
[----:B------:R-:W-:-:S14]  /*0d30*/  R2UR UR7, R104 ;  /* 0x00000000680772ca */ /* 0x000fdc00000e0000 */
[----:B------:R-:W3:Y:S01]  /*0d40*/  LDCU UR7, c[0x0][UR7+0x2b4] ;  /* 0x00005680070777ac */ /* 0x000ee20008000800 */
[----:B------:R-:W4:Y:S08]  /*0d50*/  S2UR UR4, SR_CTAID.Y ;  /* 0x00000000000479c3 */ /* 0x000f300000002600 */
[----:B------:R-:W3:Y:S01]  /*0d60*/  LDC R9, c[0x0][0xb24] ;  /* 0x0002c900ff097b82 */ /* 0x000ee20000000800 */
[----:B-1----:R-:W-:-:S02]  /*0d70*/  I2FP.F32.U32 R4, UR5 ;  /* 0x0000000500047c45 */ /* 0x002fc40008201000 */
[----:B------:R-:W-:-:S05]  /*0d80*/  CS2R.32 R5, SR_CgaSize ;  /* 0x0000000000057805 */ /* 0x000fca0000008a00 */
[----:B------:R-:W-:-:S06]  /*0d90*/  IMAD R5, R5, -0xa0, RZ ;  /* 0xffffff6005057824 */ /* 0x000fcc00078e02ff */
[----:B------:R-:W1:Y:S01]  /*0da0*/  LDC R5, c[0x0][R5+0x2a0] ;  /* 0x0000a80005057b82 */ /* 0x000e620000000800 */
[----:B------:R-:W-:Y:S01]  /*0db0*/  MOV R21, UR5 ;  /* 0x0000000500157c02 */ /* 0x000fe20008000f00 */
[----:B--2---:R-:W-:Y:S01]  /*0dc0*/  FMUL R4, R4, UR9 ;  /* 0x0000000904047c20 */ /* 0x004fe20008400000 */
[----:B----4-:R-:W-:Y:S02]  /*0dd0*/  I2FP.F32.U32 R2, UR4 ;  /* 0x0000000400027c45 */ /* 0x010fe40008201000 */
[----:B------:R-:W-:-:S05]  /*0de0*/  CS2R.32 R3, SR_CgaSize ;  /* 0x0000000000037805 */ /* 0x000fca0000008a00 */
[----:B------:R-:W-:-:S06]  /*0df0*/  IMAD R3, R3, -0xa0, RZ ;  /* 0xffffff6003037824 */ /* 0x000fcc00078e02ff */
[----:B------:R-:W2:Y:S01]  /*0e00*/  LDC R3, c[0x0][R3+0x2a4] ;  /* 0x0000a90003037b82 */ /* 0x000ea20000000800 */
[----:B------:R-:W4:Y:S01]  /*0e10*/  F2I.U32.TRUNC.NTZ R104, R4 ;  /* 0x0000000400687305 */ /* 0x000f22000020f000 */
[----:B------:R-:W-:Y:S01]  /*0e20*/  MOV R20, UR4 ;  /* 0x0000000400147c02 */ /* 0x000fe20008000f00 */
[----:B---3--:R-:W-:-:S05]  /*0e30*/  FMUL R2, R2, UR7 ;  /* 0x0000000702027c20 */ /* 0x008fca0008400000 */
[----:B------:R-:W-:Y:S01]  /*0e40*/  BAR.SYNC.DEFER_BLOCKING 0x0 ;  /* 0x0000000000007b1d */ /* 0x000fe20000010000 */
[----:B------:R-:W-:-:S05]  /*0e50*/  ISETP.GE.AND P0, PT, R9, 0x1, PT ;  /* 0x000000010900780c */ /* 0x000fca0003f06270 */
[----:B------:R-:W3:Y:S02]  /*0e60*/  F2I.U32.TRUNC.NTZ R102, R2 ;  /* 0x0000000200667305 */ /* 0x000ee4000020f000 */
[----:B------:R-:W2:Y:S01]  /*0e70*/  S2UR UR36, SR_CTAID.Z ;  /* 0x00000000002479c3 */ /* 0x000ea20000002700 */
[----:B----4-:R-:W-:-:S05]  /*0e80*/  IADD3 R104, PT, PT, -R104, RZ, RZ ;  /* 0x000000ff68687210 */ /* 0x010fca0007ffe1ff */
[----:B-1----:R-:W-:Y:S01]  /*0e90*/  IMAD R104, R5, R104, UR5 ;  /* 0x0000000505687e24 */ /* 0x002fe2000f8e0268 */
[----:B---3--:R-:W-:-:S05]  /*0ea0*/  IADD3 R102, PT, PT, -R102, RZ, RZ ;  /* 0x000000ff66667210 */ /* 0x008fca0007ffe1ff */
[----:B--2---:R-:W-:Y:S01]  /*0eb0*/  IMAD R102, R3, R102, UR4 ;  /* 0x0000000403667e24 */ /* 0x004fe2000f8e0266 */
[----:B------:R-:W-:Y:S06]  /*0ec0*/  @!P0 BRA `(.L_x_15) ;  /* 0x0000000000b88947 */ /* 0x000fec0003800000 */
[----:B------:R-:W1:Y:S01]  /*0ed0*/  LDC.64 R4, c[0x0][0xb18] ;  /* 0x0002c600ff047b82 */ /* 0x000e620000000a00 */
[----:B------:R-:W-:-:S07]  /*0ee0*/  ISETP.NE.AND P0, PT, R9, 0x1, PT ;  /* 0x000000010900780c */ /* 0x000fce0003f05270 */
[----:B------:R-:W2:Y:S08]  /*0ef0*/  LDC R10, c[0x0][0xb0c] ;  /* 0x0002c300ff0a7b82 */ /* 0x000eb00000000800 */
[----:B------:R-:W3:Y:S08]  /*0f00*/  LDC R11, c[0x0][0x370] ;  /* 0x0000dc00ff0b7b82 */ /* 0x000ef00000000800 */
[----:B------:R-:W4:Y:S01]  /*0f10*/  LDC R12, c[0x0][0x374] ;  /* 0x0000dd00ff0c7b82 */ /* 0x000f220000000800 */
[----:B-1----:R-:W-:-:S07]  /*0f20*/  ISETP.NE.AND P1, PT, R4, 0x1, PT ;  /* 0x000000010400780c */ /* 0x002fce0003f25270 */
[----:B------:R-:W3:Y:S01]  /*0f30*/  LDC.64 R6, c[0x0][0xb10] ;  /* 0x0002c400ff067b82 */ /* 0x000ee20000000a00 */
[----:B--2---:R-:W-:-:S07]  /*0f40*/  ISETP.NE.AND P2, PT, R10, 0x1, PT ;  /* 0x000000010a00780c */ /* 0x004fce0003f45270 */
[----:B------:R-:W1:Y:S08]  /*0f50*/  LDC R8, c[0x0][0xb20] ;  /* 0x0002c800ff087b82 */ /* 0x000e700000000800 */
[----:B------:R-:W2:Y:S01]  /*0f60*/  LDC.64 R2, c[0x0][0xb28] ;  /* 0x0002ca00ff027b82 */ /* 0x000ea20000000a00 */
[----:B----4-:R-:W-:-:S04]  /*0f70*/  IMAD.HI.U32 R13, R12, R5, RZ ;  /* 0x000000050c0d7227 */ /* 0x010fc800078e00ff */
[----:B------:R-:W-:-:S04]  /*0f80*/  IMAD.HI.U32 R5, R20, R5, RZ ;  /* 0x0000000514057227 */ /* 0x000fc800078e00ff */
[----:B---3--:R-:W-:-:S04]  /*0f90*/  IMAD.HI.U32 R14, R11, R6, RZ ;  /* 0x000000060b0e7227 */ /* 0x008fc800078e00ff */
[C---:B------:R-:W-:Y:S01]  /*0fa0*/  IMAD.HI.U32 R16, R21.reuse, R6, RZ ;  /* 0x0000000615107227 */ /* 0x040fe200078e00ff */
[-C--:B------:R-:W-:Y:S02]  /*0fb0*/  @P2 SHF.R.U32.HI R11, RZ, R7.reuse, R14 ;  /* 0x00000007ff0b2219 */ /* 0x080fe4000001160e */
[-C--:B-1----:R-:W-:Y:S02]  /*0fc0*/  @P1 SHF.R.U32.HI R12, RZ, R8.reuse, R13 ;  /* 0x00000008ff0c1219 */ /* 0x082fe4000001160d */
[----:B------:R-:W-:Y:S02]  /*0fd0*/  SHF.R.U32.HI R5, RZ, R8, R5 ;  /* 0x00000008ff057219 */ /* 0x000fe40000011605 */
[----:B------:R-:W-:Y:S02]  /*0fe0*/  SHF.R.U32.HI R16, RZ, R7, R16 ;  /* 0x00000007ff107219 */ /* 0x000fe40000011610 */
[----:B------:R-:W-:Y:S01]  /*0ff0*/  SEL R5, R20, R5, !P1 ;  /* 0x0000000514057207 */ /* 0x000fe20004800000 */
[----:B--2---:R-:W-:Y:S01]  /*1000*/  IMAD.HI.U32 R14, R12, R2, RZ ;  /* 0x000000020c0e7227 */ /* 0x004fe200078e00ff */
[----:B------:R-:W-:-:S02]  /*1010*/  SEL R7, R21, R16, !P2 ;  /* 0x0000001015077207 */ /* 0x000fc40005000000 */
[----:B------:R-:W-:Y:S01]  /*1020*/  IADD3 R13, PT, PT, -R5, RZ, RZ ;  /* 0x000000ff050d7210 */ /* 0x000fe20007ffe1ff */
[----:B------:R-:W-:Y:S01]  /*1030*/  IMAD.HI.U32 R6, R11, R2, RZ ;  /* 0x000000020b067227 */ /* 0x000fe200078e00ff */
[----:B------:R-:W-:-:S03]  /*1040*/  @P0 SHF.R.U32.HI R12, RZ, R3, R14 ;  /* 0x00000003ff0c0219 */ /* 0x000fc6000001160e */
[----:B------:R-:W-:Y:S01]  /*1050*/  IMAD R13, R4, R13, R20 ;  /* 0x0000000d040d7224 */ /* 0x000fe200078e0214 */
[----:B------:R-:W-:Y:S01]  /*1060*/  @P0 SHF.R.U32.HI R11, RZ, R3, R6 ;  /* 0x00000003ff0b0219 */ /* 0x000fe20000011606 */
[----:B------:R-:W-:-:S04]  /*1070*/  IMAD R12, R12, R9, RZ ;  /* 0x000000090c0c7224 */ /* 0x000fc800078e02ff */
[----:B------:R-:W-:Y:S01]  /*1080*/  IMAD R6, R11, R9, RZ ;  /* 0x000000090b067224 */ /* 0x000fe200078e02ff */
[----:B------:R-:W-:-:S04]  /*1090*/  ISETP.GE.AND P1, PT, R5, R12, PT ;  /* 0x0000000c0500720c */ /* 0x000fc80003f26270 */
[----:B------:R-:W-:Y:S01]  /*10a0*/  ISETP.GE.OR P1, PT, R7, R6, P1 ;  /* 0x000000060700720c */ /* 0x000fe20000f26670 */
[----:B------:R-:W-:-:S05]  /*10b0*/  IMAD.HI.U32 R6, R5, R2, RZ ;  /* 0x0000000205067227 */ /* 0x000fca00078e00ff */
[----:B------:R-:W-:-:S04]  /*10c0*/  SHF.R.U32.HI R6, RZ, R3, R6 ;  /* 0x00000003ff067219 */ /* 0x000fc80000011606 */
[----:B------:R-:W-:-:S03]  /*10d0*/  SEL R6, R5, R6, !P0 ;  /* 0x0000000605067207 */ /* 0x000fc60004000000 */
[----:B------:R-:W-:Y:S01]  /*10e0*/  @!P1 IMAD.HI.U32 R8, R7, R2, RZ ;  /* 0x0000000207089227 */ /* 0x000fe200078e00ff */
[----:B------:R-:W-:-:S04]  /*10f0*/  IADD3 R2, PT, PT, -R6, RZ, RZ ;  /* 0x000000ff06027210 */ /* 0x000fc80007ffe1ff */
[----:B------:R-:W-:Y:S01]  /*1100*/  @!P1 SHF.R.U32.HI R8, RZ, R3, R8 ;  /* 0x00000003ff089219 */ /* 0x000fe20000011608 */
[----:B------:R-:W-:-:S03]  /*1110*/  IMAD R2, R9, R2, R5 ;  /* 0x0000000209027224 */ /* 0x000fc600078e0205 */
[----:B------:R-:W-:-:S05]  /*1120*/  @!P1 SEL R3, R7, R8, !P0 ;  /* 0x0000000807039207 */ /* 0x000fca0004000000 */
[--C-:B------:R-:W-:Y:S02]  /*1130*/  @!P1 IMAD.IADD R6, R6, 0x1, -R3.reuse ;  /* 0x0000000106069824 */ /* 0x100fe400078e0a03 */
[----:B------:R-:W-:Y:S01]  /*1140*/  @!P1 IMAD R3, R2, R11, R3 ;  /* 0x0000000b02039224 */ /* 0x000fe200078e0203 */
[----:B------:R-:W-:Y:S01]  /*1150*/  IADD3 R2, PT, PT, -R7, RZ, RZ ;  /* 0x000000ff07027210 */ /* 0x000fe20007ffe1ff */
[----:B------:R-:W-:Y:S02]  /*1160*/  @!P1 IMAD R5, R6, R9, R7 ;  /* 0x0000000906059224 */ /* 0x000fe400078e0207 */
[----:B------:R-:W-:Y:S02]  /*1170*/  @!P1 IMAD.MOV.U32 R7, RZ, RZ, R3 ;  /* 0x000000ffff079224 */ /* 0x000fe400078e0003 */
[----:B------:R-:W-:Y:S02]  /*1180*/  IMAD R2, R10, R2, R21 ;  /* 0x000000020a027224 */ /* 0x000fe400078e0215 */
[----:B------:R-:W-:-:S02]  /*1190*/  IMAD R20, R5, R4, R13 ;  /* 0x0000000405147224 */ /* 0x000fc400078e020d */
[----:B------:R-:W-:Y:S02]  /*11a0*/  IMAD R21, R7, R10, R2 ;  /* 0x0000000a07157224 */ /* 0x000fe400078e0202 */
.L_x_15:
[----:B------:R-:W1:Y:S01]  /*11b0*/  LDCU UR4, c[0x0][0xb30] ;  /* 0x00016600ff0477ac */ /* 0x000e620008000800 */
[----:B------:R-:W2:Y:S08]  /*11c0*/  S2UR UR37, SR_CgaCtaId ;  /* 0x00000000002579c3 */ /* 0x000eb00000008800 */
[----:B------:R-:W3:Y:S01]  /*11d0*/  LDC R40, c[0x0][0xb24] ;  /* 0x0002c900ff287b82 */ /* 0x000ee20000000800 */
[----:B-1----:R-:W-:-:S09]  /*11e0*/  UISETP.NE.AND UP1, UPT, UR4, 0x1, UPT ;  /* 0x000000010400788c */ /* 0x002fd2000bf25270 */
[----:B--2---:R-:W-:Y:S05]  /*11f0*/  BRA.U UP1, `(.L_x_16) ;  /* 0x0000000101407547 */ /* 0x004fea000b800000 */
[----:B------:R-:W1:Y:S08]  /*1200*/  LDC.64 R4, c[0x0][0xb10] ;  /* 0x0002c400ff047b82 */ /* 0x000e700000000a00 */
[----:B------:R-:W2:Y:S08]  /*1210*/  LDC.64 R2, c[0x0][0xb18] ;  /* 0x0002c600ff027b82 */ /* 0x000eb00000000a00 */
[----:B------:R-:W4:Y:S08]  /*1220*/  LDC R6, c[0x0][0xb20] ;  /* 0x0002c800ff067b82 */ /* 0x000f300000000800 */
[----:B------:R-:W3:Y:S01]  /*1230*/  LDC R8, c[0x0][0xb0c] ;  /* 0x0002c300ff087b82 */ /* 0x000ee20000000800 */
[----:B-1----:R-:W-:-:S05]  /*1240*/  IMAD.HI.U32 R4, R21, R4, RZ ;  /* 0x0000000415047227 */ /* 0x002fca00078e00ff */
[----:B------:R-:W-:Y:S01]  /*1250*/  SHF.R.U32.HI R4, RZ, R5, R4 ;  /* 0x00000005ff047219 */ /* 0x000fe20000011604 */
[----:B--2---:R-:W-:Y:S01]  /*1260*/  IMAD.HI.U32 R3, R20, R3, RZ ;  /* 0x0000000314037227 */ /* 0x004fe200078e00ff */
[----:B------:R-:W-:-:S04]  /*1270*/  ISETP.NE.AND P0, PT, R2, 0x1, PT ;  /* 0x000000010200780c */ /* 0x000fc80003f05270 */
[----:B----4-:R-:W-:-:S04]  /*1280*/  SHF.R.U32.HI R3, RZ, R6, R3 ;  /* 0x00000006ff037219 */ /* 0x010fc80000011603 */
[----:B------:R-:W-:Y:S02]  /*1290*/  SEL R3, R20, R3, !P0 ;  /* 0x0000000314037207 */ /* 0x000fe40004000000 */
[----:B---3--:R-:W-:-:S04]  /*12a0*/  ISETP.NE.AND P1, PT, R8, 0x1, PT ;  /* 0x000000010800780c */ /* 0x008fc80003f25270 */
[----:B------:R-:W-:-:S05]  /*12b0*/  SEL R4, R21, R4, !P1 ;  /* 0x0000000415047207 */ /* 0x000fca0004800000 */
[----:B------:R-:W-:Y:S02]  /*12c0*/  IMAD.IADD R5, R3, 0x1, -R4 ;  /* 0x0000000103057824 */ /* 0x000fe400078e0a04 */
[----:B------:R-:W-:Y:S02]  /*12d0*/  IMAD.IADD R3, R4, 0x1, -R3 ;  /* 0x0000000104037824 */ /* 0x000fe400078e0a03 */
[----:B------:R-:W-:Y:S02]  /*12e0*/  IMAD R21, R5, R8, R21 ;  /* 0x0000000805157224 */ /* 0x000fe400078e0215 */
[----:B------:R-:W-:-:S07]  /*12f0*/  IMAD R20, R3, R2, R20 ;  /* 0x0000000203147224 */ /* 0x000fce00078e0214 */
.L_x_16:
[----:B------:R-:W-:Y:S01]  /*1300*/  BAR.SYNC.DEFER_BLOCKING 0x0 ;  /* 0x0000000000007b1d */ /* 0x000fe20000010000 */
[----:B------:R-:W-:Y:S01]  /*1310*/  UISETP.NE.AND UP1, UPT, UR8, 0x2, UPT ;  /* 0x000000020800788c */ /* 0x000fe2000bf25270 */
[----:B------:R-:W-:Y:S02]  /*1320*/  ISETP.NE.OR P5, PT, R0, 0x2, !P5 ;  /* 0x000000020000780c */ /* 0x000fe40006fa5670 */
[----:B------:R-:W-:-:S06]  /*1330*/  LOP3.LUT R2, R117, 0x1f, RZ, 0xc0, !PT ;  /* 0x0000001f75027812 */ /* 0x000fcc00078ec0ff */
[----:B------:R-:W-:Y:S05]  /*1340*/  BRA.U UP1, `(.L_x_17) ;  /* 0x00000011013c7547 */ /* 0x000fea000b800000 */
[----:B------:R-:W1:Y:S01]  /*1350*/  LDCU UR13, c[0x0][0x38c] ;  /* 0x00007180ff0d77ac */ /* 0x000e620008000800 */
[----:B------:R-:W2:Y:S01]  /*1360*/  LDC R9, c[0x0][0x370] ;  /* 0x0000dc00ff097b82 */ /* 0x000ea20000000800 */
[----:B------:R-:W-:Y:S01]  /*1370*/  PLOP3.LUT P1, PT, PT, PT, UP2, 0x80, 0x8 ;  /* 0x000000000008781c */ /* 0x000fe20003f2f028 */
[----:B------:R-:W-:Y:S01]  /*1380*/  HFMA2 R12, -RZ, RZ, 0, 0 ;  /* 0x00000000ff0c7431 */ /* 0x000fe200000001ff */
[----:B------:R-:W-:Y:S01]  /*1390*/  ISETP.EQ.OR P4, PT, R2, RZ, P5 ;  /* 0x000000ff0200720c */ /* 0x000fe20002f82670 */
[----:B------:R-:W-:Y:S01]  /*13a0*/  IMAD.MOV.U32 R15, RZ, RZ, 0x1 ;  /* 0x00000001ff0f7424 */ /* 0x000fe200078e00ff */
[----:B------:R-:W-:Y:S01]  /*13b0*/  PLOP3.LUT P1, PT, P1, PT, PT, 0x8, 0x80 ;  /* 0x000000000080781c */ /* 0x000fe20000f2e170 */
[----:B------:R-:W-:Y:S01]  /*13c0*/  IMAD.MOV.U32 R14, RZ, RZ, RZ ;  /* 0x000000ffff0e7224 */ /* 0x000fe200078e00ff */
[----:B------:R-:W-:Y:S01]  /*13d0*/  MOV R8, 0x1 ;  /* 0x0000000100087802 */ /* 0x000fe20000000f00 */
[----:B------:R-:W4:Y:S01]  /*13e0*/  LDC R0, c[0x0][0x374] ;  /* 0x0000dd00ff007b82 */ /* 0x000f220000000800 */
[----:B------:R-:W-:Y:S01]  /*13f0*/  IMAD.MOV.U32 R10, RZ, RZ, RZ ;  /* 0x000000ffff0a7224 */ /* 0x000fe200078e00ff */
[----:B------:R-:W2:Y:S01]  /*1400*/  LDCU.64 UR22, c[0x0][0x348] ;  /* 0x00006900ff1677ac */ /* 0x000ea20008000a00 */
[----:B------:R-:W-:Y:S01]  /*1410*/  UMOV UR6, URZ ;  /* 0x000000ff00067c82 */ /* 0x000fe20008000000 */
[----:B-1----:R-:W-:-:S04]  /*1420*/  UIADD3 UR5, UPT, UPT, UR13, 0x1f, URZ ;  /* 0x0000001f0d057890 */ /* 0x002fc8000fffe0ff */
[----:B------:R-:W-:-:S04]  /*1430*/  USHF.R.S32.HI UR4, URZ, 0x1f, UR5 ;  /* 0x0000001fff047899 */ /* 0x000fc80008011405 */
[----:B------:R-:W-:-:S04]  /*1440*/  ULEA.HI UR4, UR4, UR5, URZ, 0x5 ;  /* 0x0000000504047291 */ /* 0x000fc8000f8f28ff */
[----:B------:R-:W-:Y:S02]  /*1450*/  USHF.R.S32.HI UR15, URZ, 0x5, UR4 ;  /* 0x00000005ff0f7899 */ /* 0x000fe40008011404 */
[----:B------:R-:W-:Y:S02]  /*1460*/  UIADD3 UR4, UPT, UPT, UR13, -0x1, URZ ;  /* 0xffffffff0d047890 */ /* 0x000fe4000fffe0ff */
[----:B------:R-:W-:Y:S02]  /*1470*/  UISETP.LT.U32.AND UP0, UPT, UR15, 0x3, UPT ;  /* 0x000000030f00788c */ /* 0x000fe4000bf01070 */
[----:B------:R-:W-:Y:S02]  /*1480*/  UISETP.GE.U32.AND UP1, UPT, UR4, -0x3f, UPT ;  /* 0xffffffc10400788c */ /* 0x000fe4000bf26070 */
[----:B------:R-:W-:Y:S02]  /*1490*/  USEL UR14, UR15, 0x3, UP0 ;  /* 0x000000030f0e7887 */ /* 0x000fe40008000000 */
[----:B------:R-:W-:-:S02]  /*14a0*/  UIADD3 UR13, UPT, UPT, UR13, 0x3e, URZ ;  /* 0x0000003e0d0d7890 */ /* 0x000fc4000fffe0ff */
[----:B------:R-:W-:Y:S02]  /*14b0*/  UIADD3 UR5, UPT, UPT, UR14, -0x1, URZ ;  /* 0xffffffff0e057890 */ /* 0x000fe4000fffe0ff */
[----:B------:R-:W-:-:S03]  /*14c0*/  UIADD3 UR7, UPT, UPT, UR15, -UR14, URZ ;  /* 0x8000000e0f077290 */ /* 0x000fc6000fffe0ff */
[----:B------:R-:W-:-:S04]  /*14d0*/  @UP1 UIADD3 UR5, UPT, UPT, UR14, URZ, URZ ;  /* 0x000000ff0e051290 */ /* 0x000fc8000fffe0ff */
[----:B--2---:R-:W-:-:S12]  /*14e0*/  UIADD3 UR5, UPT, UPT, UR5, 0x1, URZ ;  /* 0x0000000105057890 */ /* 0x004fd8000fffe0ff */
.L_x_35:
[----:B------:R-:W-:Y:S01]  /*14f0*/  UISETP.NE.AND UP0, UPT, UR37, URZ, UPT ;  /* 0x000000ff2500728c */ /* 0x000fe2000bf05270 */
[----:B------:R-:W1:Y:S08]  /*1500*/  S2UR UR37, SR_CgaCtaId ;  /* 0x00000000002579c3 */ /* 0x000e700000008800 */
[----:B------:R-:W-:Y:S05]  /*1510*/  BRA.U UP0, `(.L_x_18) ;  /* 0x0000000100347547 */ /* 0x000fea000b800000 */
[----:B------:R-:W2:Y:S01]  /*1520*/  S2R R2, SR_CgaCtaId ;  /* 0x0000000000027919 */ /* 0x000ea20000008800 */
[----:B------:R-:W-:-:S04]  /*1530*/  MOV R3, 0x400 ;  /* 0x0000040000037802 */ /* 0x000fc80000000f00 */
[----:B--2---:R-:W-:Y:S02]  /*1540*/  LEA R3, R2, R3, 0x18 ;  /* 0x0000000302037211 */ /* 0x004fe400078ec0ff */
[----:B------:R-:W-:-:S03]  /*1550*/  SHF.L.U32 R2, R8, 0x1f, RZ ;  /* 0x0000001f08027819 */ /* 0x000fc600000006ff */
[----:B------:R-:W-:-:S04]  /*1560*/  IMAD R3, R10, 0x8, R3 ;  /* 0x000000080a037824 */ /* 0x000fc800078e0203 */
[----:B------:R-:W2:Y:S02]  /*1570*/  SYNCS.PHASECHK.TRANS64.TRYWAIT P0, [R3+URZ+0xd0], R2 ;  /* 0x0000d002030075a7 */ /* 0x000ea400080011ff */
[----:B--2---:R-:W-:Y:S05]  /*1580*/  @!P0 BRA `(.L_x_19) ;  /* 0x000000bc00688947 */ /* 0x004fea0003800000 */
.L_x_164:
[----:B------:R-:W-:Y:S01]  /*1590*/  VIADD R10, R10, 0x1 ;  /* 0x000000010a0a7836 */ /* 0x000fe20000000000 */
[----:B------:R2:W-:Y:S04]  /*15a0*/  SYNCS.ARRIVE.TRANS64.A1T0 RZ, [R3+URZ+0xc0], RZ ;  /* 0x0000c0ff03ff79a7 */ /* 0x0005e800081000ff */
[----:B------:R-:W-:-:S04]  /*15b0*/  ISETP.NE.AND P0, PT, R10, 0x2, PT ;  /* 0x000000020a00780c */ /* 0x000fc80003f05270 */
[----:B------:R-:W-:Y:S02]  /*15c0*/  SEL R10, R10, RZ, P0 ;  /* 0x000000ff0a0a7207 */ /* 0x000fe40000000000 */
[----:B--2---:R-:W-:-:S04]  /*15d0*/  SEL R3, RZ, 0x1, P0 ;  /* 0x00000001ff037807 */ /* 0x004fc80000000000 */
[----:B------:R-:W-:-:S07]  /*15e0*/  LOP3.LUT R8, R8, R3, RZ, 0x3c, !PT ;  /* 0x0000000308087212 */ /* 0x000fce00078e3cff */
.L_x_18:
[----:B------:R-:W-:Y:S01]  /*15f0*/  UMOV UR4, 0x400 ;  /* 0x0000040000047882 */ /* 0x000fe20000000000 */
[----:B------:R-:W-:Y:S01]  /*1600*/  SHF.L.U32 R2, R15, 0x1f, RZ ;  /* 0x0000001f0f027819 */ /* 0x000fe200000006ff */
[----:B-1----:R-:W-:Y:S01]  /*1610*/  ULEA UR4, UR37, UR4, 0x18 ;  /* 0x0000000425047291 */ /* 0x002fe2000f8ec0ff */
[----:B------:R-:W-:Y:S01]  /*1620*/  R2UR UR35, R21 ;  /* 0x00000000152372ca */ /* 0x000fe200000e0000 */
[----:B------:R-:W-:Y:S01]  /*1630*/  UISETP.GE.U32.AND UP0, UPT, UR13, 0x3f, UPT ;  /* 0x0000003f0d00788c */ /* 0x000fe2000bf06070 */
[----:B------:R-:W-:Y:S01]  /*1640*/  R2UR UR11, R20 ;  /* 0x00000000140b72ca */ /* 0x000fe200000e0000 */
[----:B------:R-:W-:Y:S01]  /*1650*/  ULEA UR8, UR6, UR4, 0x3 ;  /* 0x0000000406087291 */ /* 0x000fe2000f8e18ff */
[----:B------:R-:W-:-:S08]  /*1660*/  UMOV UR24, URZ ;  /* 0x000000ff00187c82 */ /* 0x000fd00008000000 */
[----:B------:R1:W2:Y:S01]  /*1670*/  SYNCS.PHASECHK.TRANS64.TRYWAIT P0, [UR8+0x18], R2 ;  /* 0x00001802ff0075a7 */ /* 0x0002a20008001108 */
[----:B------:R-:W-:Y:S02]  /*1680*/  USHF.L.U32 UR35, UR35, 0x7, URZ ;  /* 0x0000000723237899 */ /* 0x000fe400080006ff */
[----:B------:R-:W-:Y:S01]  /*1690*/  USHF.L.U32 UR11, UR11, 0x8, URZ ;  /* 0x000000080b0b7899 */ /* 0x000fe200080006ff */
[----:B------:R-:W-:Y:S11]  /*16a0*/  BRA.U !UP0, `(.L_x_20) ;  /* 0x0000000108a87547 */ /* 0x000ff6000b800000 */
[----:B------:R-:W-:Y:S01]  /*16b0*/  UMOV UR16, URZ ;  /* 0x000000ff00107c82 */ /* 0x000fe20008000000 */
[----:B------:R-:W-:-:S05]  /*16c0*/  UMOV UR17, UR6 ;  /* 0x0000000600117c82 */ /* 0x000fca0008000000 */
.L_x_25:
[----:B-1----:R-:W-:Y:S01]  /*16d0*/  ULEA UR33, UR17, UR4, 0x3 ;  /* 0x0000000411217291 */ /* 0x002fe2000f8e18ff */
[----:B--2---:R-:W-:Y:S01]  /*16e0*/  @!P5 MOV R3, 0xc000 ;  /* 0x0000c0000003d802 */ /* 0x004fe20000000f00 */
[----:B--2---:R-:W-:Y:S10]  /*16f0*/  @P0 BRA `(.L_x_21) ;  /* 0x00000000000c0947 */ /* 0x004ff40003800000 */
[----:B------:R-:W-:-:S04]  /*1700*/  SHF.L.U32 R5, R15, 0x1f, RZ ;  /* 0x0000001f0f057819 */ /* 0x000fc800000006ff */
[----:B------:R-:W2:Y:S02]  /*1710*/  SYNCS.PHASECHK.TRANS64.TRYWAIT P0, [UR33+0x18], R5 ;  /* 0x00001805ff0075a7 */ /* 0x000ea40008001121 */
[----:B--2---:R-:W-:Y:S05]  /*1720*/  @!P0 BRA `(.L_x_22) ;  /* 0x000000bc00148947 */ /* 0x004fea0003800000 */
.L_x_21:
[----:B------:R2:W-:Y:S01]  /*1730*/  @!P5 SYNCS.ARRIVE.TRANS64 RZ, [UR33], R3 ;  /* 0x00000003ffffd9a7 */ /* 0x0005e20008000021 */
[----:B------:R-:W-:Y:S04]  /*1740*/  BSSY.RECONVERGENT B0, `(.L_x_23) ;  /* 0x0000003000007945 */ /* 0x000fe80003800200 */
[----:B------:R-:W-:Y:S05]  /*1750*/  @P4 BRA `(.L_x_24) ;  /* 0x0000000000044947 */ /* 0x000fea0003800000 */
[----:B------:R-:W-:Y:S05]  /*1760*/  BPT.TRAP 0x1 ;  /* 0x000000040000795c */ /* 0x000fea0000300000 */
.L_x_24:
[----:B------:R-:W-:Y:S05]  /*1770*/  BSYNC.RECONVERGENT B0 ;  /* 0x0000000000007941 */ /* 0x000fea0003800200 */
.L_x_23:
[----:B------:R-:W-:Y:S02]  /*1780*/  UIADD3 UR6, UPT, UPT, UR17, 0x1, URZ ;  /* 0x0000000111067890 */ /* 0x000fe4000fffe0ff */
[----:B------:R-:W-:Y:S02]  /*1790*/  ULEA UR32, UR17, UR4, 0xe ;  /* 0x0000000411207291 */ /* 0x000fe4000f8e70ff */
[----:B------:R-:W-:Y:S02]  /*17a0*/  UISETP.NE.AND UP0, UPT, UR6, 0x3, UPT ;  /* 0x000000030600788c */ /* 0x000fe4000bf05270 */
[----:B------:R-:W-:Y:S02]  /*17b0*/  UIADD3 UR26, UP1, UPT, UR22, 0x80, URZ ;  /* 0x00000080161a7890 */ /* 0x000fe4000ff3e0ff */
[----:B------:R-:W-:Y:S02]  /*17c0*/  USEL UR9, URZ, 0x1, UP0 ;  /* 0x00000001ff097887 */ /* 0x000fe40008000000 */
[----:B------:R-:W-:-:S02]  /*17d0*/  USEL UR6, UR6, URZ, UP0 ;  /* 0x000000ff06067287 */ /* 0x000fc40008000000 */
[----:B------:R-:W-:Y:S02]  /*17e0*/  UIADD3 UR20, UP0, UPT, UR22, 0x180, URZ ;  /* 0x0000018016147890 */ /* 0x000fe4000ff1e0ff */
[----:B------:R-:W-:Y:S01]  /*17f0*/  ULEA UR8, UR6, UR4, 0x3 ;  /* 0x0000000406087291 */ /* 0x000fe2000f8e18ff */
[----:B------:R-:W-:Y:S01]  /*1800*/  LOP3.LUT R15, R15, UR9, RZ, 0x3c, !PT ;  /* 0x000000090f0f7c12 */ /* 0x000fe2000f8e3cff */
[----:B------:R-:W-:Y:S02]  /*1810*/  USHF.L.U32 UR34, UR16, 0x5, URZ ;  /* 0x0000000510227899 */ /* 0x000fe400080006ff */
[----:B------:R-:W-:Y:S01]  /*1820*/  UIADD3.X UR27, UPT, UPT, URZ, UR23, URZ, UP1, !UPT ;  /* 0x00000017ff1b7290 */ /* 0x000fe20008ffe4ff */
[----:B-1----:R-:W-:Y:S01]  /*1830*/  SHF.L.U32 R2, R15, 0x1f, RZ ;  /* 0x0000001f0f027819 */ /* 0x002fe200000006ff */
[----:B------:R-:W-:Y:S02]  /*1840*/  UIADD3 UR32, UPT, UPT, UR32, 0x10800, URZ ;  /* 0x0001080020207890 */ /* 0x000fe4000fffe0ff */
[----:B------:R-:W-:Y:S01]  /*1850*/  UIADD3.X UR21, UPT, UPT, URZ, UR23, URZ, UP0, !UPT ;  /* 0x00000017ff157290 */ /* 0x000fe200087fe4ff */
[----:B------:R1:W1:Y:S01]  /*1860*/  SYNCS.PHASECHK.TRANS64.TRYWAIT P0, [UR8+0x18], R2 ;  /* 0x00001802ff0075a7 */ /* 0x0002620008001108 */
[----:B------:R-:W-:Y:S01]  /*1870*/  ULEA UR8, UR17, UR4, 0xf ;  /* 0x0000000411087291 */ /* 0x000fe2000f8e78ff */
[----:B------:R-:W-:Y:S01]  /*1880*/  UMOV UR18, 0x0 ;  /* 0x0000000000127882 */ /* 0x000fe20000000000 */
[----:B------:R-:W-:-:S02]  /*1890*/  UMOV UR19, 0x10000000 ;  /* 0x1000000000137882 */ /* 0x000fc40000000000 */
[----:B------:R-:W-:Y:S01]  /*18a0*/  UIADD3 UR8, UPT, UPT, UR8, 0x1c800, URZ ;  /* 0x0001c80008087890 */ /* 0x000fe2000fffe0ff */
[----:B------:R1:W-:Y:S01]  /*18b0*/  UTMALDG.3D [UR32], [UR26], desc[UR18] ;  /* 0x000012201a0075b4 */ /* 0x0003e20008011000 */
[----:B------:R-:W-:Y:S01]  /*18c0*/  UMOV UR12, UR36 ;  /* 0x00000024000c7c82 */ /* 0x000fe20008000000 */
[----:B------:R-:W-:Y:S01]  /*18d0*/  UMOV UR9, UR33 ;  /* 0x0000002100097c82 */ /* 0x000fe20008000000 */
[----:B------:R-:W-:Y:S01]  /*18e0*/  UMOV UR10, UR34 ;  /* 0x00000022000a7c82 */ /* 0x000fe20008000000 */
[----:B------:R-:W-:Y:S01]  /*18f0*/  UIADD3 UR16, UPT, UPT, UR16, 0x1, URZ ;  /* 0x0000000110107890 */ /* 0x000fe2000fffe0ff */
[----:B------:R-:W-:Y:S01]  /*1900*/  UMOV UR24, UR5 ;  /* 0x0000000500187c82 */ /* 0x000fe20008000000 */
[----:B------:R-:W-:Y:S02]  /*1910*/  UMOV UR17, UR6 ;  /* 0x0000000600117c82 */ /* 0x000fe40008000000 */
[----:B------:R1:W-:Y:S01]  /*1920*/  UTMALDG.3D [UR8], [UR20], desc[UR18] ;  /* 0x00001208140075b4 */ /* 0x0003e20008011000 */
[----:B------:R-:W-:-:S09]  /*1930*/  UISETP.NE.AND UP0, UPT, UR16, UR5, UPT ;  /* 0x000000051000728c */ /* 0x000fd2000bf05270 */
[----:B------:R-:W-:Y:S05]  /*1940*/  BRA.U UP0, `(.L_x_25) ;  /* 0xfffffffd00607547 */ /* 0x000fea000b83ffff */
.L_x_20:
[----:B-1----:R-:W-:Y:S01]  /*1950*/  ULEA UR8, UR6, UR4, 0x3 ;  /* 0x0000000406087291 */ /* 0x002fe2000f8e18ff */
[----:B------:R-:W-:Y:S01]  /*1960*/  SHF.L.U32 R2, R15, 0x1f, RZ ;  /* 0x0000001f0f027819 */ /* 0x000fe200000006ff */
[----:B------:R-:W-:Y:S01]  /*1970*/  @!P1 SYNCS.ARRIVE.TRANS64.A1T0 RZ, [UR4+0x78], RZ ;  /* 0x000078ffffff99a7 */ /* 0x000fe20008100004 */
[----:B------:R-:W-:-:S06]  /*1980*/  UISETP.GT.AND UP0, UPT, UR15, UR14, UPT ;  /* 0x0000000e0f00728c */ /* 0x000fcc000bf04270 */
[----:B--2---:R1:W2:Y:S03]  /*1990*/  SYNCS.PHASECHK.TRANS64.TRYWAIT P0, [UR8+0x18], R2 ;  /* 0x00001802ff0075a7 */ /* 0x0042a60008001108 */
[----:B------:R-:W-:Y:S05]  /*19a0*/  BRA.U !UP0, `(.L_x_26) ;  /* 0x0000000108ac7547 */ /* 0x000fea000b800000 */
[----:B------:R-:W-:Y:S01]  /*19b0*/  UIADD3 UR21, UPT, UPT, UR7, UR24, URZ ;  /* 0x0000001807157290 */ /* 0x000fe2000fffe0ff */
[----:B------:R-:W-:-:S11]  /*19c0*/  UMOV UR25, UR6 ;  /* 0x0000000600197c82 */ /* 0x000fd60008000000 */
.L_x_31:
[----:B-1----:R-:W-:Y:S01]  /*19d0*/  ULEA UR17, UR25, UR4, 0x3 ;  /* 0x0000000419117291 */ /* 0x002fe2000f8e18ff */
[----:B--2---:R-:W-:Y:S01]  /*19e0*/  @!P5 MOV R3, 0xc000 ;  /* 0x0000c0000003d802 */ /* 0x004fe20000000f00 */
[----:B--2---:R-:W-:Y:S10]  /*19f0*/  @P0 BRA `(.L_x_27) ;  /* 0x00000000000c0947 */ /* 0x004ff40003800000 */
[----:B------:R-:W-:-:S04]  /*1a00*/  SHF.L.U32 R5, R15, 0x1f, RZ ;  /* 0x0000001f0f057819 */ /* 0x000fc800000006ff */
[----:B------:R-:W2:Y:S02]  /*1a10*/  SYNCS.PHASECHK.TRANS64.TRYWAIT P0, [UR17+0x18], R5 ;  /* 0x00001805ff0075a7 */ /* 0x000ea40008001111 */
[----:B--2---:R-:W-:Y:S05]  /*1a20*/  @!P0 BRA `(.L_x_28) ;  /* 0x000000b8006c8947 */ /* 0x004fea0003800000 */
.L_x_27:
[----:B------:R2:W-:Y:S01]  /*1a30*/  @!P5 SYNCS.ARRIVE.TRANS64 RZ, [UR17], R3 ;  /* 0x00000003ffffd9a7 */ /* 0x0005e20008000011 */
[----:B------:R-:W-:Y:S04]  /*1a40*/  BSSY.RECONVERGENT B0, `(.L_x_29) ;  /* 0x0000003000007945 */ /* 0x000fe80003800200 */
[----:B------:R-:W-:Y:S05]  /*1a50*/  @P4 BRA `(.L_x_30) ;  /* 0x0000000000044947 */ /* 0x000fea0003800000 */
[----:B------:R-:W-:Y:S05]  /*1a60*/  BPT.TRAP 0x1 ;  /* 0x000000040000795c */ /* 0x000fea0000300000 */
.L_x_30:
[----:B------:R-:W-:Y:S05]  /*1a70*/  BSYNC.RECONVERGENT B0 ;  /* 0x0000000000007941 */ /* 0x000fea0003800200 */
.L_x_29:
        /* <DEDUP_REMOVED lines=10> */
[----:B------:R-:W-:Y:S01]  /*1b20*/  UIADD3 UR16, UPT, UPT, UR16, 0x10800, URZ ;  /* 0x0001080010107890 */ /* 0x000fe2000fffe0ff */
[----:B-1----:R-:W-:Y:S01]  /*1b30*/  SHF.L.U32 R2, R15, 0x1f, RZ ;  /* 0x0000001f0f027819 */ /* 0x002fe200000006ff */
[----:B------:R-:W-:Y:S02]  /*1b40*/  UIADD3.X UR31, UPT, UPT, URZ, UR23, URZ, UP1, !UPT ;  /* 0x00000017ff1f7290 */ /* 0x000fe40008ffe4ff */
[----:B------:R-:W-:Y:S01]  /*1b50*/  UIADD3.X UR29, UPT, UPT, URZ, UR23, URZ, UP0, !UPT ;  /* 0x00000017ff1d7290 */ /* 0x000fe200087fe4ff */
[----:B------:R1:W1:Y:S01]  /*1b60*/  SYNCS.PHASECHK.TRANS64.TRYWAIT P0, [UR8+0x18], R2 ;  /* 0x00001802ff0075a7 */ /* 0x0002620008001108 */
[----:B------:R-:W-:Y:S01]  /*1b70*/  ULEA UR8, UR25, UR4, 0xf ;  /* 0x0000000419087291 */ /* 0x000fe2000f8e78ff */
[----:B------:R-:W-:Y:S01]  /*1b80*/  UMOV UR26, 0x0 ;  /* 0x00000000001a7882 */ /* 0x000fe20000000000 */
[----:B------:R-:W-:-:S02]  /*1b90*/  UMOV UR27, 0x10000000 ;  /* 0x10000000001b7882 */ /* 0x000fc40000000000 */
[----:B------:R-:W-:Y:S01]  /*1ba0*/  UIADD3 UR8, UPT, UPT, UR8, 0x1c800, URZ ;  /* 0x0001c80008087890 */ /* 0x000fe2000fffe0ff */
[----:B------:R-:W-:Y:S01]  /*1bb0*/  UMOV UR19, UR35 ;  /* 0x0000002300137c82 */ /* 0x000fe20008000000 */
[----:B------:R-:W-:Y:S01]  /*1bc0*/  UMOV UR20, UR36 ;  /* 0x0000002400147c82 */ /* 0x000fe20008000000 */
[----:B------:R-:W-:Y:S01]  /*1bd0*/  UMOV UR12, UR36 ;  /* 0x00000024000c7c82 */ /* 0x000fe20008000000 */
[----:B------:R-:W-:Y:S01]  /*1be0*/  UMOV UR9, UR17 ;  /* 0x0000001100097c82 */ /* 0x000fe20008000000 */
[----:B------:R-:W-:Y:S01]  /*1bf0*/  UMOV UR10, UR18 ;  /* 0x00000012000a7c82 */ /* 0x000fe20008000000 */
[----:B------:R1:W-:Y:S01]  /*1c00*/  UTMALDG.3D [UR16], [UR30], desc[UR26] ;  /* 0x00001a101e0075b4 */ /* 0x0003e20008011000 */
[----:B------:R-:W-:Y:S01]  /*1c10*/  UIADD3 UR24, UPT, UPT, UR24, 0x1, URZ ;  /* 0x0000000118187890 */ /* 0x000fe2000fffe0ff */
[----:B------:R-:W-:-:S03]  /*1c20*/  UMOV UR25, UR6 ;  /* 0x0000000600197c82 */ /* 0x000fc60008000000 */
[----:B------:R-:W-:Y:S01]  /*1c30*/  UISETP.NE.AND UP0, UPT, UR24, UR21, UPT ;  /* 0x000000151800728c */ /* 0x000fe2000bf05270 */
[----:B------:R1:W-:Y:S08]  /*1c40*/  UTMALDG.3D [UR8], [UR28], desc[UR26] ;  /* 0x00001a081c0075b4 */ /* 0x0003f00008011000 */
[----:B------:R-:W-:Y:S05]  /*1c50*/  BRA.U UP0, `(.L_x_31) ;  /* 0xfffffffd005c7547 */ /* 0x000fea000b83ffff */
.L_x_26:
[----:B-1----:R-:W-:Y:S01]  /*1c60*/  LEA R2, R14, UR4, 0x3 ;  /* 0x000000040e027c11 */ /* 0x002fe2000f8e18ff */
[----:B------:R-:W-:Y:S01]  /*1c70*/  NOP ;  /* 0x0000000000007918 */ /* 0x000fe20000000000 */
[----:B--2---:R-:W-:Y:S02]  /*1c80*/  SHF.L.U32 R3, R12, 0x1f, RZ ;  /* 0x0000001f0c037819 */ /* 0x004fe400000006ff */
[----:B------:R-:W-:Y:S02]  /*1c90*/  LEA R4, R14, UR4, 0x4 ;  /* 0x000000040e047c11 */ /* 0x000fe4000f8e20ff */
[----:B------:R-:W1:Y:S02]  /*1ca0*/  SYNCS.PHASECHK.TRANS64.TRYWAIT P0, [R2+URZ+0x80], R3 ;  /* 0x00008003020075a7 */ /* 0x000e6400080011ff */
[----:B-1----:R-:W-:Y:S05]  /*1cb0*/  @!P0 BRA `(.L_x_32) ;  /* 0x000000b400e08947 */ /* 0x002fea0003800000 */
.L_x_167:
[----:B------:R-:W2:Y:S01]  /*1cc0*/  LDS.128 R4, [R4+0xf0] ;  /* 0x0000f00004047984 */ /* 0x000ea20000000c00 */
[----:B---3--:R-:W-:Y:S01]  /*1cd0*/  ISETP.GE.AND P0, PT, R40, 0x1, PT ;  /* 0x000000012800780c */ /* 0x008fe20003f06270 */
[----:B-1----:R-:W-:Y:S01]  /*1ce0*/  VIADD R2, R2, 0x90 ;  /* 0x0000009002027836 */ /* 0x002fe20000000000 */
[----:B------:R-:W-:Y:S01]  /*1cf0*/  @!PT LDS RZ, [RZ] ;  /* 0x00000000fffff984 */ /* 0x000fe20000000800 */
[----:B------:R-:W-:Y:S01]  /*1d00*/  @!PT LDS RZ, [RZ] ;  /* 0x00000000fffff984 */ /* 0x000fe20000000800 */
[----:B------:R-:W-:Y:S01]  /*1d10*/  @!PT LDS RZ, [RZ] ;  /* 0x00000000fffff984 */ /* 0x000fe20000000800 */
[----:B------:R-:W-:Y:S01]  /*1d20*/  @!PT LDS RZ, [RZ] ;  /* 0x00000000fffff984 */ /* 0x000fe20000000800 */
[----:B------:R1:W-:Y:S06]  /*1d30*/  MEMBAR.ALL.CTA ;  /* 0x0000000000007992 */ /* 0x0003ec0000008000 */
[----:B-1----:R-:W1:Y:S01]  /*1d40*/  FENCE.VIEW.ASYNC.S ;  /* 0x00000000000073c6 */ /* 0x002e620000000000 */
[----:B------:R-:W-:-:S04]  /*1d50*/  PRMT R2, RZ, 0x654, R2 ;  /* 0x00000654ff027816 */ /* 0x000fc80000000002 */
[----:B-1----:R1:W-:Y:S01]  /*1d60*/  SYNCS.ARRIVE.TRANS64.RED.A1T0 RZ, [R2+URZ], RZ ;  /* 0x000000ff02ff79a7 */ /* 0x0023e200081004ff */
[----:B--2---:R-:W-:-:S13]  /*1d70*/  LOP3.LUT P2, RZ, R6, 0x1, RZ, 0xc0, !PT ;  /* 0x0000000106ff7812 */ /* 0x004fda000784c0ff */
[----:B------:R-:W-:Y:S01]  /*1d80*/  @P2 SHF.R.U32.HI R3, RZ, 0x10, R5 ;  /* 0x00000010ff032819 */ /* 0x000fe20000011605 */
[----:B------:R-:W-:Y:S01]  /*1d90*/  VOTEU.ANY UP0, P2 ;  /* 0x0000000000ff7886 */ /* 0x000fe20001000100 */
[----:B------:R-:W-:Y:S02]  /*1da0*/  @P2 MOV R13, R4 ;  /* 0x00000004000d2202 */ /* 0x000fe40000000f00 */
[----:B------:R-:W-:Y:S02]  /*1db0*/  @P2 R2UR.BROADCAST UR8, R3 ;  /* 0x00000000030822ca */ /* 0x000fe400008e0000 */
[----:B------:R-:W-:-:S11]  /*1dc0*/  @P2 LOP3.LUT R11, R5, 0xffff, RZ, 0xc0, !PT ;  /* 0x0000ffff050b2812 */ /* 0x000fd600078ec0ff */
[----:B------:R-:W-:Y:S01]  /*1dd0*/  @UP0 UMOV UR36, UR8 ;  /* 0x0000000800240c82 */ /* 0x000fe20008000000 */
[----:B-1----:R-:W-:Y:S05]  /*1de0*/  @!P0 BRA `(.L_x_33) ;  /* 0x0000000000b88947 */ /* 0x002fea0003800000 */
[----:B------:R-:W4:Y:S01]  /*1df0*/  LDC.64 R4, c[0x0][0xb18] ;  /* 0x0002c600ff047b82 */ /* 0x000f220000000a00 */
[----:B------:R-:W-:-:S07]  /*1e00*/  ISETP.NE.AND P3, PT, R40, 0x1, PT ;  /* 0x000000012800780c */ /* 0x000fce0003f65270 */
[----:B------:R-:W1:Y:S08]  /*1e10*/  LDC.64 R6, c[0x0][0xb10] ;  /* 0x0002c400ff067b82 */ /* 0x000e700000000a00 */
[----:B------:R-:W2:Y:S08]  /*1e20*/  LDC R16, c[0x0][0xb20] ;  /* 0x0002c800ff107b82 */ /* 0x000eb00000000800 */
[----:B------:R-:W3:Y:S01]  /*1e30*/  LDC R18, c[0x0][0xb0c] ;  /* 0x0002c300ff127b82 */ /* 0x000ee20000000800 */
[----:B----4-:R-:W-:Y:S01]  /*1e40*/  IMAD.HI.U32 R17, R0, R5, RZ ;  /* 0x0000000500117227 */ /* 0x010fe200078e00ff */
[----:B------:R-:W-:-:S03]  /*1e50*/  ISETP.NE.AND P0, PT, R4, 0x1, PT ;  /* 0x000000010400780c */ /* 0x000fc60003f05270 */
[----:B------:R-:W-:-:S03]  /*1e60*/  IMAD.HI.U32 R5, R11, R5, RZ ;  /* 0x000000050b057227 */ /* 0x000fc600078e00ff */
[----:B------:R-:W4:Y:S01]  /*1e70*/  LDC.64 R2, c[0x0][0xb28] ;  /* 0x0002ca00ff027b82 */ /* 0x000f220000000a00 */
[----:B-1----:R-:W-:-:S04]  /*1e80*/  IMAD.HI.U32 R20, R9, R6, RZ ;  /* 0x0000000609147227 */ /* 0x002fc800078e00ff */
[----:B------:R-:W-:Y:S01]  /*1e90*/  IMAD.HI.U32 R22, R13, R6, RZ ;  /* 0x000000060d167227 */ /* 0x000fe200078e00ff */
[----:B------:R-:W-:Y:S02]  /*1ea0*/  SHF.R.U32.HI R20, RZ, R7, R20 ;  /* 0x00000007ff147219 */ /* 0x000fe40000011614 */
[-C--:B--2---:R-:W-:Y:S02]  /*1eb0*/  SHF.R.U32.HI R17, RZ, R16.reuse, R17 ;  /* 0x00000010ff117219 */ /* 0x084fe40000011611 */
[----:B------:R-:W-:Y:S02]  /*1ec0*/  SHF.R.U32.HI R16, RZ, R16, R5 ;  /* 0x00000010ff107219 */ /* 0x000fe40000011605 */
[----:B------:R-:W-:Y:S02]  /*1ed0*/  SEL R17, R0, R17, !P0 ;  /* 0x0000001100117207 */ /* 0x000fe40004000000 */
[----:B------:R-:W-:Y:S02]  /*1ee0*/  SHF.R.U32.HI R22, RZ, R7, R22 ;  /* 0x00000007ff167219 */ /* 0x000fe40000011616 */
[----:B---3--:R-:W-:-:S02]  /*1ef0*/  ISETP.NE.AND P1, PT, R18, 0x1, PT ;  /* 0x000000011200780c */ /* 0x008fc40003f25270 */
[----:B------:R-:W-:Y:S02]  /*1f00*/  SEL R5, R11, R16, !P0 ;  /* 0x000000100b057207 */ /* 0x000fe40004000000 */
[----:B------:R-:W-:Y:S02]  /*1f10*/  SEL R19, R9, R20, !P1 ;  /* 0x0000001409137207 */ /* 0x000fe40004800000 */
[----:B------:R-:W-:Y:S01]  /*1f20*/  SEL R7, R13, R22, !P1 ;  /* 0x000000160d077207 */ /* 0x000fe20004800000 */
[----:B----4-:R-:W-:-:S04]  /*1f30*/  IMAD.HI.U32 R20, R17, R2, RZ ;  /* 0x0000000211147227 */ /* 0x010fc800078e00ff */
[----:B------:R-:W-:Y:S01]  /*1f40*/  IMAD.HI.U32 R6, R19, R2, RZ ;  /* 0x0000000213067227 */ /* 0x000fe200078e00ff */
[----:B------:R-:W-:-:S04]  /*1f50*/  @P3 SHF.R.U32.HI R17, RZ, R3, R20 ;  /* 0x00000003ff113219 */ /* 0x000fc80000011614 */
        /* <DEDUP_REMOVED lines=8> */
[----:B------:R-:W-:-:S04]  /*1fe0*/  @!P0 IMAD.HI.U32 R16, R7, R2, RZ ;  /* 0x0000000207108227 */ /* 0x000fc800078e00ff */
[----:B------:R-:W-:Y:S01]  /*1ff0*/  IMAD.MOV R2, RZ, RZ, -R6 ;  /* 0x000000ffff027224 */ /* 0x000fe200078e0a06 */
[----:B------:R-:W-:-:S03]  /*2000*/  @!P0 SHF.R.U32.HI R16, RZ, R3, R16 ;  /* 0x00000003ff108219 */ /* 0x000fc60000011610 */
[----:B------:R-:W-:Y:S01]  /*2010*/  IMAD R2, R40, R2, R5 ;  /* 0x0000000228027224 */ /* 0x000fe200078e0205 */
[----:B------:R-:W-:Y:S02]  /*2020*/  @!P0 SEL R3, R7, R16, !P3 ;  /* 0x0000001007038207 */ /* 0x000fe40005800000 */
[----:B------:R-:W-:-:S03]  /*2030*/  IADD3 R16, PT, PT, -R5, RZ, RZ ;  /* 0x000000ff05107210 */ /* 0x000fc60007ffe1ff */
[--C-:B------:R-:W-:Y:S02]  /*2040*/  @!P0 IMAD.IADD R6, R6, 0x1, -R3.reuse ;  /* 0x0000000106068824 */ /* 0x100fe400078e0a03 */
[----:B------:R-:W-:Y:S01]  /*2050*/  @!P0 IMAD R3, R2, R19, R3 ;  /* 0x0000001302038224 */ /* 0x000fe200078e0203 */
[----:B------:R-:W-:Y:S01]  /*2060*/  IADD3 R2, PT, PT, -R7, RZ, RZ ;  /* 0x000000ff07027210 */ /* 0x000fe20007ffe1ff */
[----:B------:R-:W-:Y:S02]  /*2070*/  @!P0 IMAD R5, R40, R6, R7 ;  /* 0x0000000628058224 */ /* 0x000fe400078e0207 */
[----:B------:R-:W-:Y:S02]  /*2080*/  IMAD R11, R4, R16, R11 ;  /* 0x00000010040b7224 */ /* 0x000fe400078e020b */
[----:B------:R-:W-:Y:S02]  /*2090*/  @!P0 IMAD.MOV.U32 R7, RZ, RZ, R3 ;  /* 0x000000ffff078224 */ /* 0x000fe400078e0003 */
[----:B------:R-:W-:-:S02]  /*20a0*/  IMAD R2, R18, R2, R13 ;  /* 0x0000000212027224 */ /* 0x000fc400078e020d */
[----:B------:R-:W-:Y:S02]  /*20b0*/  IMAD R11, R5, R4, R11 ;  /* 0x00000004050b7224 */ /* 0x000fe400078e020b */
[----:B------:R-:W-:Y:S02]  /*20c0*/  IMAD R13, R7, R18, R2 ;  /* 0x00000012070d7224 */ /* 0x000fe400078e0202 */
.L_x_33:
[----:B------:R-:W1:Y:S02]  /*20d0*/  LDCU UR8, c[0x0][0xb30] ;  /* 0x00016600ff0877ac */ /* 0x000e640008000800 */
[----:B-1----:R-:W-:-:S09]  /*20e0*/  UISETP.NE.AND UP0, UPT, UR8, 0x1, UPT ;  /* 0x000000010800788c */ /* 0x002fd2000bf05270 */
[----:B------:R-:W-:Y:S05]  /*20f0*/  BRA.U UP0, `(.L_x_34) ;  /* 0x0000000100407547 */ /* 0x000fea000b800000 */
[----:B------:R-:W1:Y:S08]  /*2100*/  LDC.64 R4, c[0x0][0xb10] ;  /* 0x0002c400ff047b82 */ /* 0x000e700000000a00 */
[----:B------:R-:W2:Y:S08]  /*2110*/  LDC.64 R2, c[0x0][0xb18] ;  /* 0x0002c600ff027b82 */ /* 0x000eb00000000a00 */
[----:B------:R-:W3:Y:S08]  /*2120*/  LDC R6, c[0x0][0xb20] ;  /* 0x0002c800ff067b82 */ /* 0x000ef00000000800 */
[----:B------:R-:W4:Y:S01]  /*2130*/  LDC R16, c[0x0][0xb0c] ;  /* 0x0002c300ff107b82 */ /* 0x000f220000000800 */
[----:B-1----:R-:W-:-:S05]  /*2140*/  IMAD.HI.U32 R4, R13, R4, RZ ;  /* 0x000000040d047227 */ /* 0x002fca00078e00ff */
[----:B------:R-:W-:Y:S01]  /*2150*/  SHF.R.U32.HI R4, RZ, R5, R4 ;  /* 0x00000005ff047219 */ /* 0x000fe20000011604 */
[----:B--2---:R-:W-:Y:S01]  /*2160*/  IMAD.HI.U32 R3, R11, R3, RZ ;  /* 0x000000030b037227 */ /* 0x004fe200078e00ff */
[----:B------:R-:W-:-:S04]  /*2170*/  ISETP.NE.AND P0, PT, R2, 0x1, PT ;  /* 0x000000010200780c */ /* 0x000fc80003f05270 */
[----:B---3--:R-:W-:-:S04]  /*2180*/  SHF.R.U32.HI R6, RZ, R6, R3 ;  /* 0x00000006ff067219 */ /* 0x008fc80000011603 */
[----:B------:R-:W-:Y:S02]  /*2190*/  SEL R3, R11, R6, !P0 ;  /* 0x000000060b037207 */ /* 0x000fe40004000000 */
[----:B----4-:R-:W-:-:S04]  /*21a0*/  ISETP.NE.AND P1, PT, R16, 0x1, PT ;  /* 0x000000011000780c */ /* 0x010fc80003f25270 */
[----:B------:R-:W-:-:S05]  /*21b0*/  SEL R4, R13, R4, !P1 ;  /* 0x000000040d047207 */ /* 0x000fca0004800000 */
[----:B------:R-:W-:Y:S02]  /*21c0*/  IMAD.IADD R5, R3, 0x1, -R4 ;  /* 0x0000000103057824 */ /* 0x000fe400078e0a04 */
[----:B------:R-:W-:Y:S02]  /*21d0*/  IMAD.IADD R3, R4, 0x1, -R3 ;  /* 0x0000000104037824 */ /* 0x000fe400078e0a03 */
[----:B------:R-:W-:Y:S02]  /*21e0*/  IMAD R13, R5, R16, R13 ;  /* 0x00000010050d7224 */ /* 0x000fe400078e020d */
[----:B------:R-:W-:-:S07]  /*21f0*/  IMAD R11, R3, R2, R11 ;  /* 0x00000002030b7224 */ /* 0x000fce00078e020b */
.L_x_34:
[----:B------:R-:W-:Y:S01]  /*2200*/  VIADD R14, R14, 0x1 ;  /* 0x000000010e0e7836 */ /* 0x000fe20000000000 */
[----:B------:R-:W-:Y:S01]  /*2210*/  PLOP3.LUT P1, PT, PT, PT, PT, 0x80, 0x8 ;  /* 0x000000000008781c */ /* 0x000fe20003f2f070 */
[----:B------:R-:W-:Y:S02]  /*2220*/  IMAD.IADD R21, R13, 0x1, R104 ;  /* 0x000000010d157824 */ /* 0x000fe400078e0268 */
[----:B------:R-:W-:Y:S01]  /*2230*/  IMAD.IADD R20, R11, 0x1, R102 ;  /* 0x000000010b147824 */ /* 0x000fe200078e0266 */
[----:B------:R-:W-:-:S04]  /*2240*/  ISETP.NE.AND P0, PT, R14, 0x2, PT ;  /* 0x000000020e00780c */ /* 0x000fc80003f05270 */
[----:B------:R-:W-:Y:S02]  /*2250*/  SEL R3, RZ, 0x1, P0 ;  /* 0x00000001ff037807 */ /* 0x000fe40000000000 */
[----:B------:R-:W-:Y:S02]  /*2260*/  SEL R14, R14, RZ, P0 ;  /* 0x000000ff0e0e7207 */ /* 0x000fe40000000000 */
[----:B------:R-:W-:Y:S01]  /*2270*/  LOP3.LUT R12, R12, R3, RZ, 0x3c, !PT ;  /* 0x000000030c0c7212 */ /* 0x000fe200078e3cff */
[----:B------:R-:W-:Y:S06]  /*2280*/  @P2 BRA `(.L_x_35) ;  /* 0xfffffff000982947 */ /* 0x000fec000383ffff */
[----:B------:R-:W-:Y:S01]  /*2290*/  UIADD3 UR4, UPT, UPT, UR4, 0x18, URZ ;  /* 0x0000001804047890 */ /* 0x000fe2000fffe0ff */
[----:B------:R-:W-:-:S03]  /*22a0*/  SHF.L.U32 R3, R15, 0x1f, RZ ;  /* 0x0000001f0f037819 */ /* 0x000fc600000006ff */
[----:B------:R-:W-:-:S09]  /*22b0*/  ULEA UR5, UR6, UR4, 0x3 ;  /* 0x0000000406057291 */ /* 0x000fd2000f8e18ff */
[----:B------:R-:W1:Y:S02]  /*22c0*/  SYNCS.PHASECHK.TRANS64.TRYWAIT P0, [UR5], R3 ;  /* 0x00000003ff0075a7 */ /* 0x000e640008001105 */
[----:B-1----:R-:W-:Y:S05]  /*22d0*/  @!P0 BRA `(.L_x_36) ;  /* 0x000000b0006c8947 */ /* 0x002fea0003800000 */
.L_x_169:
[----:B------:R-:W-:-:S04]  /*22e0*/  UIADD3 UR6, UPT, UPT, UR6, 0x1, URZ ;  /* 0x0000000106067890 */ /* 0x000fc8000fffe0ff */
[----:B------:R-:W-:-:S04]  /*22f0*/  UISETP.NE.AND UP0, UPT, UR6, 0x3, UPT ;  /* 0x000000030600788c */ /* 0x000fc8000bf05270 */
[----:B------:R-:W-:Y:S02]  /*2300*/  USEL UR7, URZ, 0x1, UP0 ;  /* 0x00000001ff077887 */ /* 0x000fe40008000000 */
[----:B------:R-:W-:-:S04]  /*2310*/  USEL UR6, UR6, URZ, UP0 ;  /* 0x000000ff06067287 */ /* 0x000fc80008000000 */
[----:B------:R-:W-:Y:S01]  /*2320*/  ULEA UR5, UR6, UR4, 0x3 ;  /* 0x0000000406057291 */ /* 0x000fe2000f8e18ff */
[----:B------:R-:W-:-:S04]  /*2330*/  LOP3.LUT R15, R15, UR7, RZ, 0x3c, !PT ;  /* 0x000000070f0f7c12 */ /* 0x000fc8000f8e3cff */
[----:B-1----:R-:W-:-:S04]  /*2340*/  SHF.L.U32 R3, R15, 0x1f, RZ ;  /* 0x0000001f0f037819 */ /* 0x002fc800000006ff */
[----:B------:R-:W1:Y:S02]  /*2350*/  SYNCS.PHASECHK.TRANS64.TRYWAIT P0, [UR5], R3 ;  /* 0x00000003ff0075a7 */ /* 0x000e640008001105 */
[----:B-1----:R-:W-:Y:S05]  /*2360*/  @!P0 BRA `(.L_x_37) ;  /* 0x000000b000608947 */ /* 0x002fea0003800000 */
.L_x_171:
[----:B------:R-:W-:-:S04]  /*2370*/  UIADD3 UR6, UPT, UPT, UR6, 0x1, URZ ;  /* 0x0000000106067890 */ /* 0x000fc8000fffe0ff */
[----:B------:R-:W-:-:S04]  /*2380*/  UISETP.NE.AND UP0, UPT, UR6, 0x3, UPT ;  /* 0x000000030600788c */ /* 0x000fc8000bf05270 */
[----:B------:R-:W-:Y:S02]  /*2390*/  USEL UR5, URZ, 0x1, UP0 ;  /* 0x00000001ff057887 */ /* 0x000fe40008000000 */
[----:B------:R-:W-:-:S04]  /*23a0*/  USEL UR6, UR6, URZ, UP0 ;  /* 0x000000ff06067287 */ /* 0x000fc80008000000 */
[----:B------:R-:W-:Y:S01]  /*23b0*/  ULEA UR6, UR6, UR4, 0x3 ;  /* 0x0000000406067291 */ /* 0x000fe2000f8e18ff */
[----:B-1----:R-:W-:-:S04]  /*23c0*/  LOP3.LUT R3, R15, UR5, RZ, 0x3c, !PT ;  /* 0x000000050f037c12 */ /* 0x002fc8000f8e3cff */
[----:B------:R-:W-:Y:S01]  /*23d0*/  SHF.L.U32 R3, R3, 0x1f, RZ ;  /* 0x0000001f03037819 */ /* 0x000fe200000006ff */
[----:B----4-:R-:W-:-:S07]  /*23e0*/  IMAD.U32 R0, RZ, RZ, UR6 ;  /* 0x00000006ff007e24 */ /* 0x010fce000f8e00ff */
.L_x_38:
[----:B-1----:R1:W2:Y:S02]  /*23f0*/  SYNCS.PHASECHK.TRANS64.TRYWAIT P0, [R0+URZ], R3 ;  /* 0x00000003000075a7 */ /* 0x0022a400080011ff */
[----:B--2---:R-:W-:Y:S05]  /*2400*/  @!P0 NANOSLEEP.SYNCS 0x989680 ;  /* 0x009896800000895d */ /* 0x004fea0003900000 */
[----:B------:R-:W2:Y:S02]  /*2410*/  @!P0 SYNCS.PHASECHK.TRANS64 P0, [R0+URZ], R3 ;  /* 0x00000003000085a7 */ /* 0x000ea400080010ff */
[----:B--2---:R-:W-:Y:S05]  /*2420*/  @P0 EXIT ;  /* 0x000000000000094d */ /* 0x004fea0003800000 */
[----:B------:R-:W-:Y:S05]  /*2430*/  BRA `(.L_x_38) ;  /* 0xfffffffc00ec7947 */ /* 0x000fea000383ffff */
.L_x_17:
[----:B------:R-:W-:-:S04]  /*2440*/  UISETP.NE.AND UP1, UPT, UR37, URZ, UPT ;  /* 0x000000ff2500728c */ /* 0x000fc8000bf25270 */
[----:B------:R-:W-:-:S09]  /*2450*/  UISETP.NE.OR UP1, UPT, UR8, 0x1, UP1 ;  /* 0x000000010800788c */ /* 0x000fd20008f25670 */
[----:B------:R-:W-:Y:S05]  /*2460*/  BRA.U UP1, `(.L_x_39) ;  /* 0x0000000501487547 */ /* 0x000fea000b800000 */
[----:B------:R-:W-:Y:S01]  /*2470*/  ISETP.NE.AND P2, PT, R2, RZ, PT ;  /* 0x000000ff0200720c */ /* 0x000fe20003f45270 */
[----:B------:R-:W-:Y:S01]  /*2480*/  IMAD.MOV.U32 R12, RZ, RZ, 0x1 ;  /* 0x00000001ff0c7424 */ /* 0x000fe200078e00ff */
[----:B------:R-:W-:Y:S02]  /*2490*/  CS2R R10, SRZ ;  /* 0x00000000000a7805 */ /* 0x000fe4000001ff00 */
[----:B------:R-:W-:Y:S01]  /*24a0*/  CS2R R8, SRZ ;  /* 0x0000000000087805 */ /* 0x000fe2000001ff00 */
[----:B------:R-:W-:Y:S01]  /*24b0*/  UMOV UR4, 0x400 ;  /* 0x0000040000047882 */ /* 0x000fe20000000000 */
[----:B------:R-:W-:Y:S01]  /*24c0*/  UMOV UR6, URZ ;  /* 0x000000ff00067c82 */ /* 0x000fe20008000000 */
[----:B------:R-:W-:-:S12]  /*24d0*/  ULEA UR37, UR37, UR4, 0x18 ;  /* 0x0000000425257291 */ /* 0x000fd8000f8ec0ff */
.L_x_43:
[----:B------:R-:W-:Y:S02]  /*24e0*/  LEA R0, R8, UR37, 0x3 ;  /* 0x0000002508007c11 */ /* 0x000fe4000f8e18ff */
[----:B------:R-:W-:-:S03]  /*24f0*/  SHF.L.U32 R5, R9, 0x1f, RZ ;  /* 0x0000001f09057819 */ /* 0x000fc600000006ff */
[----:B------:R-:W-:Y:S01]  /*2500*/  VIADD R4, R0, 0xd0 ;  /* 0x000000d000047836 */ /* 0x000fe20000000000 */
[----:B------:R-:W1:Y:S02]  /*2510*/  SYNCS.PHASECHK.TRANS64.TRYWAIT P0, [R0+URZ+0xc0], R5 ;  /* 0x0000c005000075a7 */ /* 0x000e6400080011ff */
[----:B-1----:R-:W-:Y:S05]  /*2520*/  @!P0 BRA `(.L_x_40) ;  /* 0x000000b000088947 */ /* 0x002fea0003800000 */
.L_x_172:
[----:B------:R-:W-:Y:S01]  /*2530*/  ULEA UR5, UR6, UR37, 0x3 ;  /* 0x0000002506057291 */ /* 0x000fe2000f8e18ff */
[----:B------:R-:W-:Y:S02]  /*2540*/  PRMT R4, RZ, 0x654, R4 ;  /* 0x00000654ff047816 */ /* 0x000fe40000000004 */
[----:B-1----:R-:W-:Y:S01]  /*2550*/  SHF.L.U32 R5, R12, 0x1f, RZ ;  /* 0x0000001f0c057819 */ /* 0x002fe200000006ff */
[----:B------:R-:W-:Y:S01]  /*2560*/  UIADD3 UR4, UPT, UPT, UR5, 0x80, URZ ;  /* 0x0000008005047890 */ /* 0x000fe2000fffe0ff */
[----:B------:R1:W-:Y:S05]  /*2570*/  SYNCS.ARRIVE.TRANS64.RED.A1T0 RZ, [R4+URZ], RZ ;  /* 0x000000ff04ff79a7 */ /* 0x0003ea00081004ff */
[----:B------:R-:W-:Y:S01]  /*2580*/  IMAD.U32 R7, RZ, RZ, UR4 ;  /* 0x00000004ff077e24 */ /* 0x000fe2000f8e00ff */
[----:B------:R-:W2:Y:S04]  /*2590*/  SYNCS.PHASECHK.TRANS64.TRYWAIT P0, [UR5+0x90], R5 ;  /* 0x00009005ff0075a7 */ /* 0x000ea80008001105 */
[----:B------:R-:W-:Y:S01]  /*25a0*/  PRMT R6, R2, 0x654, R7 ;  /* 0x0000065402067816 */ /* 0x000fe20000000007 */
[----:B-1----:R-:W-:Y:S01]  /*25b0*/  @!P2 IMAD.MOV.U32 R4, RZ, RZ, 0x10 ;  /* 0x00000010ff04a424 */ /* 0x002fe200078e00ff */
[----:B--2---:R-:W-:Y:S06]  /*25c0*/  @!P0 BRA `(.L_x_41) ;  /* 0x000000ac00f48947 */ /* 0x004fec0003800000 */
.L_x_174:
[----:B------:R-:W-:Y:S01]  /*25d0*/  ULEA UR4, UR6, UR37, 0x4 ;  /* 0x0000002506047291 */ /* 0x000fe2000f8e20ff */
[----:B------:R-:W-:Y:S01]  /*25e0*/  SEL R3, R6, R3, !P2 ;  /* 0x0000000306037207 */ /* 0x000fe20005000000 */
[----:B------:R-:W-:Y:S01]  /*25f0*/  UIADD3 UR5, UPT, UPT, UR5, 0x80, URZ ;  /* 0x0000008005057890 */ /* 0x000fe2000fffe0ff */
[----:B-1----:R-:W-:Y:S01]  /*2600*/  LEA R0, R11, UR37, 0x3 ;  /* 0x000000250b007c11 */ /* 0x002fe2000f8e18ff */
[----:B------:R-:W-:Y:S01]  /*2610*/  UIADD3 UR4, UPT, UPT, UR4, 0xf0, URZ ;  /* 0x000000f004047890 */ /* 0x000fe2000fffe0ff */
[----:B------:R-:W-:Y:S01]  /*2620*/  SHF.L.U32 R5, R10, 0x1f, RZ ;  /* 0x0000001f0a057819 */ /* 0x000fe200000006ff */
[----:B------:R1:W-:Y:S01]  /*2630*/  @!P2 SYNCS.ARRIVE.TRANS64.RED RZ, [R3+URZ], R4 ;  /* 0x0000000403ffa9a7 */ /* 0x0003e200080004ff */
[----:B------:R-:W-:Y:S01]  /*2640*/  UIADD3 UR6, UPT, UPT, UR6, 0x1, URZ ;  /* 0x0000000106067890 */ /* 0x000fe2000fffe0ff */
[----:B------:R-:W-:-:S03]  /*2650*/  VIADD R8, R8, 0x1 ;  /* 0x0000000108087836 */ /* 0x000fc60000000000 */
[----:B------:R-:W-:Y:S02]  /*2660*/  UISETP.NE.AND UP0, UPT, UR6, 0x2, UPT ;  /* 0x000000020600788c */ /* 0x000fe4000bf05270 */
[----:B------:R-:W-:Y:S06]  /*2670*/  UGETNEXTWORKID.BROADCAST [UR4], [UR5] ;  /* 0x00000000040073ca */ /* 0x000fec0008000100 */
[----:B------:R-:W-:Y:S01]  /*2680*/  USEL UR4, URZ, 0x1, UP0 ;  /* 0x00000001ff047887 */ /* 0x000fe20008000000 */
[----:B------:R-:W-:Y:S01]  /*2690*/  ISETP.NE.AND P0, PT, R8, 0x2, PT ;  /* 0x000000020800780c */ /* 0x000fe20003f05270 */
[----:B------:R-:W-:Y:S01]  /*26a0*/  USEL UR6, UR6, URZ, UP0 ;  /* 0x000000ff06067287 */ /* 0x000fe20008000000 */
[----:B------:R-:W2:Y:S03]  /*26b0*/  SYNCS.PHASECHK.TRANS64.TRYWAIT P1, [R0+URZ+0x80], R5 ;  /* 0x00008005000075a7 */ /* 0x000ea600080211ff */
[----:B------:R-:W-:Y:S01]  /*26c0*/  LOP3.LUT R12, R12, UR4, RZ, 0x3c, !PT ;  /* 0x000000040c0c7c12 */ /* 0x000fe2000f8e3cff */
[----:B-12---:R-:W-:Y:S07]  /*26d0*/  @!P1 BRA `(.L_x_42) ;  /* 0x000000ac00c89947 */ /* 0x006fee0003800000 */
.L_x_175:
[C---:B------:R-:W-:Y:S01]  /*26e0*/  LEA R4, R11.reuse, UR37, 0x4 ;  /* 0x000000250b047c11 */ /* 0x040fe2000f8e20ff */
[----:B-1----:R-:W-:Y:S01]  /*26f0*/  VIADD R0, R0, 0x90 ;  /* 0x0000009000007836 */ /* 0x002fe20000000000 */
[----:B------:R-:W-:Y:S01]  /*2700*/  SEL R8, R8, RZ, P0 ;  /* 0x000000ff08087207 */ /* 0x000fe20000000000 */
[----:B------:R-:W-:-:S03]  /*2710*/  VIADD R11, R11, 0x1 ;  /* 0x000000010b0b7836 */ /* 0x000fc60000000000 */
[----:B------:R-:W1:Y:S01]  /*2720*/  LDS.128 R4, [R4+0xf0] ;  /* 0x0000f00004047984 */ /* 0x000e620000000c00 */
[----:B------:R-:W-:Y:S02]  /*2730*/  PRMT R0, RZ, 0x654, R0 ;  /* 0x00000654ff007816 */ /* 0x000fe40000000000 */
[C---:B------:R-:W-:Y:S01]  /*2740*/  ISETP.NE.AND P1, PT, R11.reuse, 0x2, PT ;  /* 0x000000020b00780c */ /* 0x040fe20003f25270 */
[----:B------:R-:W-:Y:S01]  /*2750*/  @!PT LDS RZ, [RZ] ;  /* 0x00000000fffff984 */ /* 0x000fe20000000800 */
[----:B------:R-:W-:Y:S01]  /*2760*/  @!PT LDS RZ, [RZ] ;  /* 0x00000000fffff984 */ /* 0x000fe20000000800 */
[----:B------:R-:W-:Y:S01]  /*2770*/  @!PT LDS RZ, [RZ] ;  /* 0x00000000fffff984 */ /* 0x000fe20000000800 */
[----:B------:R-:W-:Y:S01]  /*2780*/  @!PT LDS RZ, [RZ] ;  /* 0x00000000fffff984 */ /* 0x000fe20000000800 */
[----:B------:R2:W-:Y:S06]  /*2790*/  MEMBAR.ALL.CTA ;  /* 0x0000000000007992 */ /* 0x0005ec0000008000 */
[----:B--2---:R-:W2:Y:S01]  /*27a0*/  FENCE.VIEW.ASYNC.S ;  /* 0x00000000000073c6 */ /* 0x004ea20000000000 */
[----:B------:R-:W-:Y:S01]  /*27b0*/  SEL R11, R11, RZ, P1 ;  /* 0x000000ff0b0b7207 */ /* 0x000fe20000800000 */
[----:B--2---:R2:W-:Y:S01]  /*27c0*/  SYNCS.ARRIVE.TRANS64.RED.A1T0 RZ, [R0+URZ], RZ ;  /* 0x000000ff00ff79a7 */ /* 0x0045e200081004ff */
[----:B-1----:R-:W-:-:S02]  /*27d0*/  LOP3.LUT P3, RZ, R6, 0x1, RZ, 0xc0, !PT ;  /* 0x0000000106ff7812 */ /* 0x002fc4000786c0ff */
[----:B------:R-:W-:-:S04]  /*27e0*/  SEL R5, RZ, 0x1, P1 ;  /* 0x00000001ff057807 */ /* 0x000fc80000800000 */
[----:B------:R-:W-:Y:S02]  /*27f0*/  LOP3.LUT R10, R10, R5, RZ, 0x3c, !PT ;  /* 0x000000050a0a7212 */ /* 0x000fe400078e3cff */
[----:B--2---:R-:W-:-:S04]  /*2800*/  SEL R0, RZ, 0x1, P0 ;  /* 0x00000001ff007807 */ /* 0x004fc80000000000 */
[----:B------:R-:W-:Y:S01]  /*2810*/  LOP3.LUT R9, R9, R0, RZ, 0x3c, !PT ;  /* 0x0000000009097212 */ /* 0x000fe200078e3cff */
[----:B------:R-:W-:Y:S06]  /*2820*/  @P3 BRA `(.L_x_43) ;  /* 0xfffffffc002c3947 */ /* 0x000fec000383ffff */
[----:B------:R-:W-:Y:S01]  /*2830*/  ULEA UR5, UR6, UR37, 0x3 ;  /* 0x0000002506057291 */ /* 0x000fe2000f8e18ff */
[----:B------:R-:W-:-:S08]  /*2840*/  SHF.L.U32 R3, R12, 0x1f, RZ ;  /* 0x0000001f0c037819 */ /* 0x000fd000000006ff */
[----:B------:R-:W1:Y:S02]  /*2850*/  SYNCS.PHASECHK.TRANS64 P0, [UR5+0x90], R3 ;  /* 0x00009003ff0075a7 */ /* 0x000e640008001005 */
[----:B-1----:R-:W-:Y:S05]  /*2860*/  @P0 BRA `(.L_x_44) ;  /* 0x0000000000080947 */ /* 0x002fea0003800000 */
[----:B------:R-:W1:Y:S02]  /*2870*/  SYNCS.PHASECHK.TRANS64.TRYWAIT P0, [UR5+0x90], R3 ;  /* 0x00009003ff0075a7 */ /* 0x000e640008001105 */
[----:B-1----:R-:W-:Y:S05]  /*2880*/  @!P0 BRA `(.L_x_45) ;  /* 0x000000ac00708947 */ /* 0x002fea0003800000 */
.L_x_44:
[----:B------:R-:W-:-:S04]  /*2890*/  UIADD3 UR4, UPT, UPT, UR6, 0x1, URZ ;  /* 0x0000000106047890 */ /* 0x000fc8000fffe0ff */
[----:B------:R-:W-:-:S04]  /*28a0*/  UISETP.NE.AND UP0, UPT, UR4, 0x2, UPT ;  /* 0x000000020400788c */ /* 0x000fc8000bf05270 */
[----:B------:R-:W-:Y:S02]  /*28b0*/  USEL UR7, URZ, 0x1, UP0 ;  /* 0x00000001ff077887 */ /* 0x000fe40008000000 */
[----:B------:R-:W-:-:S04]  /*28c0*/  USEL UR4, UR4, URZ, UP0 ;  /* 0x000000ff04047287 */ /* 0x000fc80008000000 */
[----:B------:R-:W-:Y:S01]  /*28d0*/  ULEA UR4, UR4, UR37, 0x3 ;  /* 0x0000002504047291 */ /* 0x000fe2000f8e18ff */
[----:B-1----:R-:W-:-:S04]  /*28e0*/  LOP3.LUT R3, R12, UR7, RZ, 0x3c, !PT ;  /* 0x000000070c037c12 */ /* 0x002fc8000f8e3cff */
[----:B------:R-:W-:-:S04]  /*28f0*/  SHF.L.U32 R0, R3, 0x1f, RZ ;  /* 0x0000001f03007819 */ /* 0x000fc800000006ff */
[----:B------:R-:W1:Y:S02]  /*2900*/  SYNCS.PHASECHK.TRANS64 P0, [UR4+0x90], R0 ;  /* 0x00009000ff0075a7 */ /* 0x000e640008001004 */
[----:B-1----:R-:W-:Y:S05]  /*2910*/  @P0 EXIT ;  /* 0x000000000000094d */ /* 0x002fea0003800000 */
[----:B------:R-:W-:Y:S02]  /*2920*/  SHF.L.U32 R3, R3, 0x1f, RZ ;  /* 0x0000001f03037819 */ /* 0x000fe400000006ff */
[----:B------:R-:W-:-:S07]  /*2930*/  MOV R0, UR4 ;  /* 0x0000000400007c02 */ /* 0x000fce0008000f00 */
.L_x_46:
[----:B-1----:R1:W2:Y:S02]  /*2940*/  SYNCS.PHASECHK.TRANS64.TRYWAIT P0, [R0+URZ+0x90], R3 ;  /* 0x00009003000075a7 */ /* 0x0022a400080011ff */
[----:B--2---:R-:W-:Y:S05]  /*2950*/  @!P0 NANOSLEEP.SYNCS 0x989680 ;  /* 0x009896800000895d */ /* 0x004fea0003900000 */
[----:B------:R-:W2:Y:S02]  /*2960*/  @!P0 SYNCS.PHASECHK.TRANS64 P0, [R0+URZ+0x90], R3 ;  /* 0x00009003000085a7 */ /* 0x000ea400080010ff */
[----:B--2---:R-:W-:Y:S05]  /*2970*/  @P0 EXIT ;  /* 0x000000000000094d */ /* 0x004fea0003800000 */
[----:B------:R-:W-:Y:S05]  /*2980*/  BRA `(.L_x_46) ;  /* 0xfffffffc00ec7947 */ /* 0x000fea000383ffff */
.L_x_39:
[----:B------:R-:W-:-:S09]  /*2990*/  UISETP.NE.AND UP1, UPT, UR8, URZ, UPT ;  /* 0x000000ff0800728c */ /* 0x000fd2000bf25270 */
[----:B------:R-:W-:Y:S05]  /*29a0*/  BRA.U UP1, `(.L_x_47) ;  /* 0x0000000d016c7547 */ /* 0x000fea000b800000 */
[----:B------:R-:W-:Y:S01]  /*29b0*/  UMOV UR4, 0x40 ;  /* 0x0000004000047882 */ /* 0x000fe20000000000 */
[----:B------:R-:W-:Y:S01]  /*29c0*/  NOP ;  /* 0x0000000000007918 */ /* 0x000fe20000000000 */
[----:B------:R-:W-:Y:S01]  /*29d0*/  ULEA UR4, UR37, UR4, 0x18 ;  /* 0x0000000425047291 */ /* 0x000fe2000f8ec0ff */
[----:B------:R-:W-:Y:S02]  /*29e0*/  UMOV UR5, 0x400 ;  /* 0x0000040000057882 */ /* 0x000fe40000000000 */
[----:B------:R-:W-:-:S06]  /*29f0*/  ULEA UR37, UR37, UR5, 0x18 ;  /* 0x0000000525257291 */ /* 0x000fcc000f8ec0ff */
[----:B------:R-:W1:Y:S02]  /*2a00*/  LDS.U8 R0, [UR4+0x1c] ;  /* 0x00001c04ff007984 */ /* 0x000e640008000000 */
[----:B-1----:R-:W-:-:S13]  /*2a10*/  ISETP.NE.AND P0, PT, R0, RZ, PT ;  /* 0x000000ff0000720c */ /* 0x002fda0003f05270 */
[----:B------:R-:W-:Y:S05]  /*2a20*/  @P0 BRA `(.L_x_48) ;  /* 0x0000000000580947 */ /* 0x000fea0003800000 */
[----:B------:R-:W-:-:S13]  /*2a30*/  ELECT P0, URZ, PT ;  /* 0x0000000000ff782f */ /* 0x000fda0003800000 */
[----:B------:R-:W-:Y:S05]  /*2a40*/  @!P0 BRA `(.L_x_49) ;  /* 0x0000000000608947 */ /* 0x000fea0003800000 */
[----:B------:R-:W-:Y:S01]  /*2a50*/  UMOV UR5, 0x10 ;  /* 0x0000001000057882 */ /* 0x000fe20000000000 */
[----:B------:R-:W-:Y:S01]  /*2a60*/  HFMA2 R0, -RZ, RZ, 0, 5.9604644775390625e-08 ;  /* 0x00000001ff007431 */ /* 0x000fe200000001ff */
[----:B------:R-:W-:-:S03]  /*2a70*/  MOV R2, 0xffff ;  /* 0x0000ffff00027802 */ /* 0x000fc60000000f00 */
[----:B------:R-:W-:Y:S04]  /*2a80*/  DEPBAR.LE SB1, 0x36 ;  /* 0x00009d800000791a */ /* 0x000fe80000000000 */
[----:B------:R-:W1:Y:S02]  /*2a90*/  UTCATOMSWS.FIND_AND_SET.ALIGN UP0, UR5, UR5 ;  /* 0x00000005000575e3 */ /* 0x000e640008000800 */
[----:B-1----:R-:W-:Y:S01]  /*2aa0*/  MOV R3, UR5 ;  /* 0x0000000500037c02 */ /* 0x002fe20008000f00 */
[----:B------:R-:W-:Y:S06]  /*2ab0*/  BRA.U UP0, `(.L_x_50) ;  /* 0x0000000100187547 */ /* 0x000fec000b800000 */
.L_x_51:
[----:B------:R-:W-:Y:S05]  /*2ac0*/  NANOSLEEP 0x64 ;  /* 0x000000640000795d */ /* 0x000fea0003800000 */
[----:B------:R-:W-:-:S05]  /*2ad0*/  UMOV UR5, 0x10 ;  /* 0x0000001000057882 */ /* 0x000fca0000000000 */
[----:B------:R-:W-:Y:S04]  /*2ae0*/  DEPBAR.LE SB1, 0x36 ;  /* 0x00009d800000791a */ /* 0x000fe80000000000 */
[----:B------:R-:W1:Y:S02]  /*2af0*/  UTCATOMSWS.FIND_AND_SET.ALIGN UP0, UR5, UR5 ;  /* 0x00000005000575e3 */ /* 0x000e640008000800 */
[----:B-1----:R-:W-:Y:S01]  /*2b00*/  MOV R3, UR5 ;  /* 0x0000000500037c02 */ /* 0x002fe20008000f00 */
[----:B------:R-:W-:Y:S05]  /*2b10*/  BRA.U !UP0, `(.L_x_51) ;  /* 0xfffffffd08e87547 */ /* 0x000fea000b83ffff */
.L_x_50:
[-C--:B------:R-:W-:Y:S02]  /*2b20*/  SHF.L.U32 R2, R2, R3.reuse, RZ ;  /* 0x0000000302027219 */ /* 0x080fe400000006ff */
[----:B------:R-:W-:Y:S01]  /*2b30*/  SHF.L.U32 R0, R0, R3, RZ ;  /* 0x0000000300007219 */ /* 0x000fe200000006ff */
[----:B------:R-:W-:Y:S02]  /*2b40*/  IMAD.SHL.U32 R3, R3, 0x20, RZ ;  /* 0x0000002003037824 */ /* 0x000fe400078e00ff */
[----:B------:R1:W-:Y:S04]  /*2b50*/  ATOMS.OR RZ, [UR4+0x14], R2 ;  /* 0x00001402ffff798c */ /* 0x0003e8000b000004 */
[----:B------:R1:W-:Y:S04]  /*2b60*/  ATOMS.OR RZ, [UR4+0x18], R0 ;  /* 0x00001800ffff798c */ /* 0x0003e8000b000004 */
[----:B------:R1:W-:Y:S01]  /*2b70*/  STS [UR37+0x110], R3 ;  /* 0x00011003ff007988 */ /* 0x0003e20008000825 */
[----:B------:R-:W-:Y:S05]  /*2b80*/  BRA `(.L_x_49) ;  /* 0x0000000000107947 */ /* 0x000fea0003800000 */
.L_x_48:
[----:B------:R-:W-:Y:S02]  /*2b90*/  MOV R0, 0xffffffff ;  /* 0xffffffff00007802 */ /* 0x000fe40000000f00 */
[----:B------:R-:W-:-:S03]  /*2ba0*/  MOV R2, 0x2bd0 ;  /* 0x00002bd000027802 */ /* 0x000fc60000000f00 */
[----:B------:R1:W-:Y:S04]  /*2bb0*/  STS [UR37+0x110], R0 ;  /* 0x00011000ff007988 */ /* 0x0003e80008000825 */
[----:B-1-3-5:R-:W-:Y:S05]  /*2bc0*/  CALL.REL.NOINC `($__internal_1_$__cuda_sm10x_tcgen05_guardrail_trap_phase_invalid_during_alloc) ;  /* 0x000000b400387944 */ /* 0x02afea0003c00000 */
.L_x_49:
[----:B------:R-:W-:Y:S05]  /*2bd0*/  WARPSYNC.ALL ;  /* 0x0000000000007948 */ /* 0x000fea0003800000 */
[----:B------:R-:W2:Y:S01]  /*2be0*/  S2UR UR5, SR_CgaCtaId ;  /* 0x00000000000579c3 */ /* 0x000ea20000008800 */
[----:B------:R-:W-:Y:S01]  /*2bf0*/  UMOV UR4, 0x400 ;  /* 0x0000040000047882 */ /* 0x000fe20000000000 */
[----:B------:R-:W-:-:S06]  /*2c00*/  NOP ;  /* 0x0000000000007918 */ /* 0x000fcc0000000000 */
[----:B------:R-:W-:Y:S06]  /*2c10*/  BAR.ARV 0x6, 0xa0 ;  /* 0x0182800000007b1d */ /* 0x000fec0000002000 */
[----:B------:R-:W4:Y:S01]  /*2c20*/  LDCU UR7, c[0x0][0x38c] ;  /* 0x00007180ff0777ac */ /* 0x000f220008000800 */
[----:B------:R-:W-:Y:S01]  /*2c30*/  IMAD.MOV.U32 R11, RZ, RZ, 0x1 ;  /* 0x00000001ff0b7424 */ /* 0x000fe200078e00ff */
[----:B------:R-:W-:Y:S01]  /*2c40*/  CS2R R8, SRZ ;  /* 0x0000000000087805 */ /* 0x000fe2000001ff00 */
[----:B------:R-:W-:Y:S01]  /*2c50*/  IMAD.MOV.U32 R10, RZ, RZ, RZ ;  /* 0x000000ffff0a7224 */ /* 0x000fe200078e00ff */
[----:B------:R-:W3:Y:S01]  /*2c60*/  LDCU UR6, c[0x0][0x38c] ;  /* 0x00007180ff0677ac */ /* 0x000ee20008000800 */
[----:B------:R-:W-:Y:S01]  /*2c70*/  UMOV UR15, URZ ;  /* 0x000000ff000f7c82 */ /* 0x000fe20008000000 */
[----:B------:R-:W-:Y:S01]  /*2c80*/  UMOV UR14, URZ ;  /* 0x000000ff000e7c82 */ /* 0x000fe20008000000 */
[----:B--2---:R-:W-:Y:S01]  /*2c90*/  ULEA UR5, UR5, UR4, 0x18 ;  /* 0x0000000405057291 */ /* 0x004fe2000f8ec0ff */
[----:B------:R-:W-:Y:S01]  /*2ca0*/  UMOV UR24, 0x0 ;  /* 0x0000000000187882 */ /* 0x000fe20000000000 */
[----:B------:R-:W-:-:S02]  /*2cb0*/  UMOV UR25, 0x8400910 ;  /* 0x0840091000197882 */ /* 0x000fc40000000000 */
[----:B------:R-:W-:Y:S02]  /*2cc0*/  UIADD3 UR10, UPT, UPT, UR5, 0x10800, URZ ;  /* 0x00010800050a7890 */ /* 0x000fe4000fffe0ff */
[----:B------:R-:W-:Y:S02]  /*2cd0*/  UIADD3 UR11, UPT, UPT, UR5, 0x1c800, URZ ;  /* 0x0001c800050b7890 */ /* 0x000fe4000fffe0ff */
[----:B----4-:R-:W-:Y:S01]  /*2ce0*/  UIADD3 UR7, UPT, UPT, UR7, 0x1f, URZ ;  /* 0x0000001f07077890 */ /* 0x010fe2000fffe0ff */
[----:B-1----:R-:W1:Y:S01]  /*2cf0*/  LDS R0, [UR5+0x110] ;  /* 0x00011005ff007984 */ /* 0x002e620008000800 */
[----:B------:R-:W-:Y:S02]  /*2d00*/  USHF.R.U32.HI UR10, URZ, 0x4, UR10 ;  /* 0x00000004ff0a7899 */ /* 0x000fe4000801160a */
[----:B------:R-:W-:Y:S02]  /*2d10*/  USHF.R.S32.HI UR4, URZ, 0x1f, UR7 ;  /* 0x0000001fff047899 */ /* 0x000fe40008011407 */
[----:B------:R-:W-:-:S02]  /*2d20*/  USHF.R.U32.HI UR11, URZ, 0x4, UR11 ;  /* 0x00000004ff0b7899 */ /* 0x000fc4000801160b */
[----:B------:R-:W-:Y:S02]  /*2d30*/  ULEA.HI UR4, UR4, UR7, URZ, 0x5 ;  /* 0x0000000704047291 */ /* 0x000fe4000f8f28ff */
[----:B------:R-:W-:Y:S02]  /*2d40*/  ULOP3.LUT UR10, UR10, 0x3fff, URZ, 0xc0, !UPT ;  /* 0x00003fff0a0a7892 */ /* 0x000fe4000f8ec0ff */
[----:B------:R-:W-:Y:S02]  /*2d50*/  USHF.R.S32.HI UR4, URZ, 0x5, UR4 ;  /* 0x00000005ff047899 */ /* 0x000fe40008011404 */
[----:B------:R-:W-:Y:S02]  /*2d60*/  ULOP3.LUT UR11, UR11, 0x3fff, URZ, 0xc0, !UPT ;  /* 0x00003fff0b0b7892 */ /* 0x000fe4000f8ec0ff */
[----:B------:R-:W-:Y:S01]  /*2d70*/  UISETP.LT.AND UP0, UPT, UR4, 0x1, UPT ;  /* 0x000000010400788c */ /* 0x000fe2000bf01270 */
[----:B------:R-:W-:Y:S01]  /*2d80*/  UMOV UR22, 0x0 ;  /* 0x0000000000167882 */ /* 0x000fe20000000000 */
[----:B------:R-:W-:-:S02]  /*2d90*/  UMOV UR23, 0x8400910 ;  /* 0x0840091000177882 */ /* 0x000fc40000000000 */
[----:B------:R-:W-:Y:S02]  /*2da0*/  USEL UR9, UR4, 0x1, !UP0 ;  /* 0x0000000104097887 */ /* 0x000fe4000c000000 */
[----:B------:R-:W-:Y:S02]  /*2db0*/  ULOP3.LUT UR10, UR10, 0x10000, URZ, 0xfc, !UPT ;  /* 0x000100000a0a7892 */ /* 0x000fe4000f8efcff */
[----:B------:R-:W-:Y:S02]  /*2dc0*/  ULOP3.LUT UR11, UR11, 0x10000, URZ, 0xfc, !UPT ;  /* 0x000100000b0b7892 */ /* 0x000fe4000f8efcff */
[----:B------:R-:W-:Y:S02]  /*2dd0*/  UIADD3 UR9, UPT, UPT, -UR9, URZ, URZ ;  /* 0x000000ff09097290 */ /* 0x000fe4000fffe1ff */
[----:B---3--:R-:W-:Y:S01]  /*2de0*/  UISETP.GE.AND UP3, UPT, UR6, 0x1, UPT ;  /* 0x000000010600788c */ /* 0x008fe2000bf66270 */
[----:B------:R-:W-:Y:S01]  /*2df0*/  UMOV UR20, 0x0 ;  /* 0x0000000000147882 */ /* 0x000fe20000000000 */
[----:B------:R-:W-:Y:S01]  /*2e00*/  UMOV UR21, 0x8400910 ;  /* 0x0840091000157882 */ /* 0x000fe20000000000 */
[----:B------:R-:W-:Y:S01]  /*2e10*/  UMOV UR18, 0x0 ;  /* 0x0000000000127882 */ /* 0x000fe20000000000 */
[----:B------:R-:W-:Y:S01]  /*2e20*/  UMOV UR19, 0x8400910 ;  /* 0x0840091000137882 */ /* 0x000fe20000000000 */
[----:B-1----:R-:W-:-:S15]  /*2e30*/  R2UR UR16, R0 ;  /* 0x00000000001072ca */ /* 0x002fde00000e0000 */
.L_x_58:
[----:B------:R-:W-:Y:S02]  /*2e40*/  LEA R0, R10, UR5, 0x3 ;  /* 0x000000050a007c11 */ /* 0x000fe4000f8e18ff */
[----:B------:R-:W-:Y:S02]  /*2e50*/  SHF.L.U32 R5, R9, 0x1f, RZ ;  /* 0x0000001f09057819 */ /* 0x000fe400000006ff */
[----:B------:R-:W-:Y:S01]  /*2e60*/  PLOP3.LUT P0, PT, PT, PT, UP3, 0x80, 0x8 ;  /* 0x000000000008781c */ /* 0x000fe20003f0f038 */
[----:B------:R-:W-:Y:S01]  /*2e70*/  VIADD R3, R0, 0x90 ;  /* 0x0000009000037836 */ /* 0x000fe20000000000 */
[----:B-1----:R-:W1:Y:S02]  /*2e80*/  SYNCS.PHASECHK.TRANS64.TRYWAIT P1, [R0+URZ+0x80], R5 ;  /* 0x00008005000075a7 */ /* 0x002e6400080211ff */
[----:B-1-3--:R-:W-:Y:S09]  /*2e90*/  @!P1 BRA `(.L_x_52) ;  /* 0x000000a800049947 */ /* 0x00aff20003800000 */
.L_x_177:
[----:B------:R-:W-:Y:S01]  /*2ea0*/  LEA R4, R10, UR5, 0x4 ;  /* 0x000000050a047c11 */ /* 0x000fe2000f8e20ff */
[----:B------:R-:W-:Y:S01]  /*2eb0*/  @UP3 ULEA UR6, UR14, UR5, 0x3 ;  /* 0x000000050e063291 */ /* 0x000fe2000f8e18ff */
[----:B------:R-:W-:Y:S01]  /*2ec0*/  PLOP3.LUT P2, PT, PT, PT, PT, 0x80, 0x8 ;  /* 0x000000000008781c */ /* 0x000fe20003f4f070 */
[----:B------:R-:W-:Y:S01]  /*2ed0*/  ULEA UR7, UR15, UR5, 0x3 ;  /* 0x000000050f077291 */ /* 0x000fe2000f8e18ff */
[----:B------:R-:W-:Y:S01]  /*2ee0*/  PRMT R3, RZ, 0x654, R3 ;  /* 0x00000654ff037816 */ /* 0x000fe20000000003 */
[----:B------:R-:W-:Y:S01]  /*2ef0*/  ULEA UR8, UR15, UR16, 0x8 ;  /* 0x000000100f087291 */ /* 0x000fe2000f8e40ff */
[----:B-1----:R-:W1:Y:S01]  /*2f00*/  LDS.128 R4, [R4+0xf0] ;  /* 0x0000f00004047984 */ /* 0x002e620000000c00 */
[----:B------:R-:W-:Y:S02]  /*2f10*/  @P0 SHF.L.U32 R2, R8, 0x1f, RZ ;  /* 0x0000001f08020819 */ /* 0x000fe400000006ff */
[----:B------:R-:W-:Y:S01]  /*2f20*/  SHF.L.U32 R0, R11, 0x1f, RZ ;  /* 0x0000001f0b007819 */ /* 0x000fe200000006ff */
[----:B------:R-:W-:Y:S01]  /*2f30*/  @!PT LDS RZ, [RZ] ;  /* 0x00000000fffff984 */ /* 0x000fe20000000800 */
[----:B------:R-:W-:Y:S01]  /*2f40*/  @!PT LDS RZ, [RZ] ;  /* 0x00000000fffff984 */ /* 0x000fe20000000800 */
[----:B------:R-:W-:Y:S01]  /*2f50*/  @!PT LDS RZ, [RZ] ;  /* 0x00000000fffff984 */ /* 0x000fe20000000800 */
[----:B------:R-:W-:Y:S01]  /*2f60*/  @!PT LDS RZ, [RZ] ;  /* 0x00000000fffff984 */ /* 0x000fe20000000800 */
[----:B------:R2:W-:Y:S06]  /*2f70*/  MEMBAR.ALL.CTA ;  /* 0x0000000000007992 */ /* 0x0005ec0000008000 */
[----:B--2---:R-:W2:Y:S02]  /*2f80*/  FENCE.VIEW.ASYNC.S ;  /* 0x00000000000073c6 */ /* 0x004ea40000000000 */
[----:B--2---:R2:W-:Y:S01]  /*2f90*/  SYNCS.ARRIVE.TRANS64.RED.A1T0 RZ, [R3+URZ], RZ ;  /* 0x000000ff03ff79a7 */ /* 0x0045e200081004ff */
[----:B------:R2:W3:Y:S01]  /*2fa0*/  @P0 SYNCS.PHASECHK.TRANS64.TRYWAIT P2, [UR6], R2 ;  /* 0x00000002ff0005a7 */ /* 0x0004e20008041106 */
[----:B-1----:R-:W-:Y:S01]  /*2fb0*/  LOP3.LUT P1, RZ, R6, 0x1, RZ, 0xc0, !PT ;  /* 0x0000000106ff7812 */ /* 0x002fe2000782c0ff */
[----:B------:R-:W1:Y:S02]  /*2fc0*/  SYNCS.PHASECHK.TRANS64.TRYWAIT P0, [UR7+0xb0], R0 ;  /* 0x0000b000ff0075a7 */ /* 0x000e640008001107 */
[----:B-123--:R-:W-:Y:S10]  /*2fd0*/  @!P0 BRA `(.L_x_53) ;  /* 0x000000a400c88947 */ /* 0x00eff40003800000 */
.L_x_179:
[----:B------:R-:W-:Y:S01]  /*2fe0*/  IADD3 R10, PT, PT, R10, 0x1, RZ ;  /* 0x000000010a0a7810 */ /* 0x000fe20007ffe0ff */
[----:B------:R-:W-:Y:S06]  /*2ff0*/  BRA.U !UP3, `(.L_x_54) ;  /* 0x000000010bc07547 */ /* 0x000fec000b800000 */
[----:B------:R-:W-:Y:S01]  /*3000*/  UPLOP3.LUT UP4, UPT, UPT, UPT, UPT, 0x40, 0x4 ;  /* 0x000000000004789c */ /* 0x000fe20003f8e870 */
[----:B------:R-:W-:Y:S01]  /*3010*/  UMOV UR13, UR9 ;  /* 0x00000009000d7c82 */ /* 0x000fe20008000000 */
[----:B------:R-:W-:Y:S01]  /*3020*/  UMOV UR12, UR4 ;  /* 0x00000004000c7c82 */ /* 0x000fe20008000000 */
[----:B------:R-:W-:-:S08]  /*3030*/  UMOV UR17, UR14 ;  /* 0x0000000e00117c82 */ /* 0x000fd00008000000 */
.L_x_57:
[----:B------:R-:W-:Y:S02]  /*3040*/  UIADD3 UR13, UPT, UPT, UR13, 0x1, URZ ;  /* 0x000000010d0d7890 */ /* 0x000fe4000fffe0ff */
[----:B--2---:R-:W-:Y:S02]  /*3050*/  ULEA UR6, UR17, UR5, 0x3 ;  /* 0x0000000511067291 */ /* 0x004fe4000f8e18ff */
[----:B------:R-:W-:Y:S01]  /*3060*/  UISETP.NE.AND UP0, UPT, UR13, URZ, UPT ;  /* 0x000000ff0d00728c */ /* 0x000fe2000bf05270 */
[----:B---3--:R-:W-:Y:S10]  /*3070*/  @P2 BRA `(.L_x_55) ;  /* 0x00000000000c2947 */ /* 0x008ff40003800000 */
[----:B-1----:R-:W-:Y:S04]  /*3080*/  SHF.L.U32 R3, R8, 0x1f, RZ ;  /* 0x0000001f08037819 */ /* 0x002fe800000006ff */
[----:B------:R-:W1:Y:S02]  /*3090*/  SYNCS.PHASECHK.TRANS64.TRYWAIT P0, [UR6], R3 ;  /* 0x00000003ff0075a7 */ /* 0x000e640008001106 */
[----:B-1----:R-:W-:Y:S05]  /*30a0*/  @!P0 BRA `(.L_x_56) ;  /* 0x000000a400ac8947 */ /* 0x002fea0003800000 */
.L_x_55:
[----:B------:R-:W-:Y:S01]  /*30b0*/  UISETP.NE.AND UP1, UPT, UR12, 0x1, UPT ;  /* 0x000000010c00788c */ /* 0x000fe2000bf25270 */
[----:B------:R-:W-:Y:S01]  /*30c0*/  PLOP3.LUT P2, PT, PT, PT, PT, 0x80, 0x8 ;  /* 0x000000000008781c */ /* 0x000fe20003f4f070 */
[----:B------:R-:W-:Y:S02]  /*30d0*/  UIADD3 UR14, UPT, UPT, UR17, 0x1, URZ ;  /* 0x00000001110e7890 */ /* 0x000fe4000fffe0ff */
[----:B------:R-:W-:Y:S02]  /*30e0*/  ULEA UR28, UR17, UR11, 0xb ;  /* 0x0000000b111c7291 */ /* 0x000fe4000f8e58ff */
[----:B------:R-:W-:Y:S01]  /*30f0*/  UISETP.NE.AND UP2, UPT, UR14, 0x3, UPT ;  /* 0x000000030e00788c */ /* 0x000fe2000bf45270 */
[----:B------:R-:W-:Y:S01]  /*3100*/  PLOP3.LUT P0, PT, PT, PT, UP1, 0x80, 0x8 ;  /* 0x000000000008781c */ /* 0x000fe20003f0f018 */
[----:B------:R-:W-:Y:S02]  /*3110*/  UIADD3 UR40, UPT, UPT, UR28, 0x2, URZ ;  /* 0x000000021c287890 */ /* 0x000fe4000fffe0ff */
[----:B------:R-:W-:Y:S02]  /*3120*/  USEL UR27, URZ, 0x1, UP2 ;  /* 0x00000001ff1b7887 */ /* 0x000fe40009000000 */
[----:B------:R-:W-:Y:S02]  /*3130*/  USEL UR14, UR14, URZ, UP2 ;  /* 0x000000ff0e0e7287 */ /* 0x000fe40009000000 */
[----:B------:R-:W-:Y:S02]  /*3140*/  UIADD3 UR36, UPT, UPT, UR28, 0x4, URZ ;  /* 0x000000041c247890 */ /* 0x000fe4000fffe0ff */
[----:B------:R-:W-:Y:S01]  /*3150*/  @UP1 ULEA UR26, UR14, UR5, 0x3 ;  /* 0x000000050e1a1291 */ /* 0x000fe2000f8e18ff */
[----:B------:R-:W-:Y:S01]  /*3160*/  LOP3.LUT R8, R8, UR27, RZ, 0x3c, !PT ;  /* 0x0000001b08087c12 */ /* 0x000fe2000f8e3cff */
[----:B------:R-:W-:Y:S02]  /*3170*/  UIADD3 UR32, UPT, UPT, UR28, 0x6, URZ ;  /* 0x000000061c207890 */ /* 0x000fe4000fffe0ff */
[----:B------:R-:W-:Y:S01]  /*3180*/  UIADD3 UR6, UPT, UPT, UR6, 0x18, URZ ;  /* 0x0000001806067890 */ /* 0x000fe2000fffe0ff */
[----:B-1----:R-:W-:Y:S01]  /*3190*/  @P0 SHF.L.U32 R0, R8, 0x1f, RZ ;  /* 0x0000001f08000819 */ /* 0x002fe200000006ff */
[----:B------:R-:W-:Y:S01]  /*31a0*/  UIADD3 UR12, UPT, UPT, UR12, -0x1, URZ ;  /* 0xffffffff0c0c7890 */ /* 0x000fe2000fffe0ff */
[----:B------:R-:W-:Y:S02]  /*31b0*/  UMOV UR29, 0x40004040 ;  /* 0x40004040001d7882 */ /* 0x000fe40000000000 */
[----:B------:R2:W3:Y:S01]  /*31c0*/  @P0 SYNCS.PHASECHK.TRANS64.TRYWAIT P2, [UR26], R0 ;  /* 0x00000000ff0005a7 */ /* 0x0004e2000804111a */
[----:B------:R-:W-:Y:S01]  /*31d0*/  ULEA UR26, UR17, UR10, 0xa ;  /* 0x0000000a111a7291 */ /* 0x000fe2000f8e50ff */
[----:B------:R-:W-:Y:S01]  /*31e0*/  UMOV UR27, 0x40004040 ;  /* 0x40004040001b7882 */ /* 0x000fe20000000000 */
[----:B------:R-:W-:Y:S02]  /*31f0*/  UMOV UR41, 0x40004040 ;  /* 0x4000404000297882 */ /* 0x000fe40000000000 */
[----:B------:R-:W-:Y:S02]  /*3200*/  UIADD3 UR38, UPT, UPT, UR26, 0x2, URZ ;  /* 0x000000021a267890 */ /* 0x000fe4000fffe0ff */
[----:B------:R-:W-:Y:S02]  /*3210*/  UIADD3 UR34, UPT, UPT, UR26, 0x4, URZ ;  /* 0x000000041a227890 */ /* 0x000fe4000fffe0ff */
[----:B------:R-:W-:Y:S01]  /*3220*/  UIADD3 UR30, UPT, UPT, UR26, 0x6, URZ ;  /* 0x000000061a1e7890 */ /* 0x000fe2000fffe0ff */
[----:B------:R2:W-:Y:S01]  /*3230*/  UTCHMMA gdesc[UR26], gdesc[UR28], tmem[UR8], tmem[UR24], idesc[UR25], UP4 ;  /* 0x00ff181c1a0075ea */ /* 0x0005e2000a000008 */
[----:B------:R-:W-:Y:S01]  /*3240*/  UPLOP3.LUT UP4, UPT, UPT, UPT, UPT, 0x80, 0x8 ;  /* 0x000000000008789c */ /* 0x000fe20003f8f070 */
[----:B------:R-:W-:Y:S01]  /*3250*/  UMOV UR39, 0x40004040 ;  /* 0x4000404000277882 */ /* 0x000fe20000000000 */
[----:B------:R-:W-:Y:S01]  /*3260*/  UMOV UR37, 0x40004040 ;  /* 0x4000404000257882 */ /* 0x000fe20000000000 */
[----:B------:R2:W-:Y:S01]  /*3270*/  UTCHMMA gdesc[UR38], gdesc[UR40], tmem[UR8], tmem[UR22], idesc[UR23], UPT ;  /* 0x00ff1628260075ea */ /* 0x0005e2000b800008 */
[----:B------:R-:W-:Y:S01]  /*3280*/  UMOV UR35, 0x40004040 ;  /* 0x4000404000237882 */ /* 0x000fe20000000000 */
[----:B------:R-:W-:Y:S01]  /*3290*/  UMOV UR33, 0x40004040 ;  /* 0x4000404000217882 */ /* 0x000fe20000000000 */
[----:B------:R-:W-:Y:S01]  /*32a0*/  UMOV UR31, 0x40004040 ;  /* 0x40004040001f7882 */ /* 0x000fe20000000000 */
[----:B------:R2:W-:Y:S01]  /*32b0*/  UTCHMMA gdesc[UR34], gdesc[UR36], tmem[UR8], tmem[UR20], idesc[UR21], UPT ;  /* 0x00ff1424220075ea */ /* 0x0005e2000b800008 */
[----:B------:R2:W-:Y:S01]  /*32c0*/  UTCHMMA gdesc[UR30], gdesc[UR32], tmem[UR8], tmem[UR18], idesc[UR19], UPT ;  /* 0x00ff12201e0075ea */ /* 0x0005e2000b800008 */
[----:B------:R2:W-:Y:S01]  /*32d0*/  UTCBAR [UR6], URZ ;  /* 0x000000ff060073e9 */ /* 0x0005e200080000ff */
[----:B------:R-:W-:Y:S01]  /*32e0*/  UMOV UR17, UR14 ;  /* 0x0000000e00117c82 */ /* 0x000fe20008000000 */
[----:B------:R-:W-:Y:S05]  /*32f0*/  BRA.U UP0, `(.L_x_57) ;  /* 0xfffffffd00507547 */ /* 0x000fea000b83ffff */
.L_x_54:
[----:B------:R-:W-:Y:S01]  /*3300*/  UIADD3 UR15, UPT, UPT, UR15, 0x1, URZ ;  /* 0x000000010f0f7890 */ /* 0x000fe2000fffe0ff */
[C---:B------:R-:W-:Y:S01]  /*3310*/  ISETP.NE.AND P0, PT, R10.reuse, 0x2, PT ;  /* 0x000000020a00780c */ /* 0x040fe20003f05270 */
[----:B------:R-:W-:Y:S02]  /*3320*/  UIADD3 UR7, UPT, UPT, UR7, 0xa0, URZ ;  /* 0x000000a007077890 */ /* 0x000fe4000fffe0ff */
[----:B------:R-:W-:Y:S01]  /*3330*/  UISETP.NE.AND UP0, UPT, UR15, 0x2, UPT ;  /* 0x000000020f00788c */ /* 0x000fe2000bf05270 */
[----:B-12---:R-:W-:Y:S02]  /*3340*/  SEL R0, RZ, 0x1, P0 ;  /* 0x00000001ff007807 */ /* 0x006fe40000000000 */
[----:B------:R-:W-:Y:S01]  /*3350*/  SEL R10, R10, RZ, P0 ;  /* 0x000000ff0a0a7207 */ /* 0x000fe20000000000 */
[----:B------:R-:W-:Y:S01]  /*3360*/  USEL UR6, URZ, 0x1, UP0 ;  /* 0x00000001ff067887 */ /* 0x000fe20008000000 */
[----:B------:R-:W-:Y:S01]  /*3370*/  LOP3.LUT R9, R9, R0, RZ, 0x3c, !PT ;  /* 0x0000000009097212 */ /* 0x000fe200078e3cff */
[----:B------:R-:W-:Y:S01]  /*3380*/  USEL UR15, UR15, URZ, UP0 ;  /* 0x000000ff0f0f7287 */ /* 0x000fe20008000000 */
[----:B------:R1:W-:Y:S03]  /*3390*/  UTCBAR [UR7], URZ ;  /* 0x000000ff070073e9 */ /* 0x0003e600080000ff */
[----:B------:R-:W-:Y:S01]  /*33a0*/  LOP3.LUT R11, R11, UR6, RZ, 0x3c, !PT ;  /* 0x000000060b0b7c12 */ /* 0x000fe2000f8e3cff */
[----:B------:R-:W-:Y:S07]  /*33b0*/  @P1 BRA `(.L_x_58) ;  /* 0xfffffff800a01947 */ /* 0x000fee000383ffff */
[----:B------:R-:W2:Y:S01]  /*33c0*/  S2UR UR4, SR_CgaCtaId ;  /* 0x00000000000479c3 */ /* 0x000ea20000008800 */
[----:B------:R-:W-:Y:S01]  /*33d0*/  ELECT P0, URZ, PT ;  /* 0x0000000000ff782f */ /* 0x000fe20003800000 */
[----:B------:R-:W-:Y:S01]  /*33e0*/  IMAD.MOV.U32 R0, RZ, RZ, 0x1 ;  /* 0x00000001ff007424 */ /* 0x000fe200078e00ff */
[----:B------:R-:W-:Y:S01]  /*33f0*/  UIADD3 UR5, UPT, UPT, UR5, 0xb0, URZ ;  /* 0x000000b005057890 */ /* 0x000fe2000fffe0ff */
[----:B------:R-:W-:Y:S01]  /*3400*/  SHF.L.U32 R3, R11, 0x1f, RZ ;  /* 0x0000001f0b037819 */ /* 0x000fe200000006ff */
[----:B------:R-:W-:-:S03]  /*3410*/  UMOV UR6, 0x40 ;  /* 0x0000004000067882 */ /* 0x000fc60000000000 */
[----:B------:R-:W-:Y:S01]  /*3420*/  UVIRTCOUNT.DEALLOC.SMPOOL 0x80 ;  /* 0x000000800000784c */ /* 0x000fe20000000000 */
[----:B--2---:R-:W-:Y:S02]  /*3430*/  ULEA UR4, UR4, UR6, 0x18 ;  /* 0x0000000604047291 */ /* 0x004fe4000f8ec0ff */
[----:B------:R-:W-:-:S07]  /*3440*/  ULEA UR6, UR15, UR5, 0x3 ;  /* 0x000000050f067291 */ /* 0x000fce000f8e18ff */
[----:B------:R2:W-:Y:S02]  /*3450*/  @P0 STS.U8 [UR4+0x1c], R0 ;  /* 0x00001c00ff000988 */ /* 0x0005e40008000004 */
[----:B------:R-:W4:Y:S02]  /*3460*/  SYNCS.PHASECHK.TRANS64.TRYWAIT P0, [UR6], R3 ;  /* 0x00000003ff0075a7 */ /* 0x000f240008001106 */
[----:B--2-4-:R-:W-:Y:S05]  /*3470*/  @!P0 BRA `(.L_x_59) ;  /* 0x000000a000d08947 */ /* 0x014fea0003800000 */
.L_x_182:
[----:B-1----:R-:W-:-:S04]  /*3480*/  UIADD3 UR7, UPT, UPT, UR15, 0x1, URZ ;  /* 0x000000010f077890 */ /* 0x002fc8000fffe0ff */
[----:B------:R-:W-:-:S04]  /*3490*/  UISETP.NE.AND UP0, UPT, UR7, 0x2, UPT ;  /* 0x000000020700788c */ /* 0x000fc8000bf05270 */
[----:B------:R-:W-:Y:S02]  /*34a0*/  USEL UR6, URZ, 0x1, UP0 ;  /* 0x00000001ff067887 */ /* 0x000fe40008000000 */
[----:B------:R-:W-:-:S04]  /*34b0*/  USEL UR7, UR7, URZ, UP0 ;  /* 0x000000ff07077287 */ /* 0x000fc80008000000 */
[----:B------:R-:W-:Y:S01]  /*34c0*/  ULEA UR7, UR7, UR5, 0x3 ;  /* 0x0000000507077291 */ /* 0x000fe2000f8e18ff */
[----:B--2---:R-:W-:-:S04]  /*34d0*/  LOP3.LUT R3, R11, UR6, RZ, 0x3c, !PT ;  /* 0x000000060b037c12 */ /* 0x004fc8000f8e3cff */
[----:B------:R-:W-:-:S04]  /*34e0*/  SHF.L.U32 R3, R3, 0x1f, RZ ;  /* 0x0000001f03037819 */ /* 0x000fc800000006ff */
[----:B------:R-:W1:Y:S02]  /*34f0*/  SYNCS.PHASECHK.TRANS64.TRYWAIT P0, [UR7], R3 ;  /* 0x00000003ff0075a7 */ /* 0x000e640008001107 */
[----:B-1----:R-:W-:Y:S05]  /*3500*/  @!P0 BRA `(.L_x_60) ;  /* 0x000000a000c48947 */ /* 0x002fea0003800000 */
.L_x_184:
[----:B------:R-:W-:Y:S01]  /*3510*/  NOP ;  /* 0x0000000000007918 */ /* 0x000fe20000000000 */
[----:B-1----:R-:W1:Y:S01]  /*3520*/  LDS R0, [UR4+0x14] ;  /* 0x00001404ff007984 */ /* 0x002e620008000800 */
[----:B------:R-:W-:Y:S01]  /*3530*/  ULOP3.LUT UR6, UR16, 0xffff, URZ, 0xc0, !UPT ;  /* 0x0000ffff10067892 */ /* 0x000fe2000f8ec0ff */
[----:B------:R-:W-:Y:S01]  /*3540*/  UMOV UR8, 0xffff ;  /* 0x0000ffff00087882 */ /* 0x000fe20000000000 */
[----:B------:R-:W-:Y:S02]  /*3550*/  UMOV UR5, 0x1 ;  /* 0x0000000100057882 */ /* 0x000fe40000000000 */
[----:B------:R-:W-:-:S04]  /*3560*/  USHF.R.U32.HI UR6, URZ, 0x5, UR6 ;  /* 0x00000005ff067899 */ /* 0x000fc80008011606 */
[----:B------:R-:W-:Y:S02]  /*3570*/  USHF.L.U32 UR8, UR8, UR6, URZ ;  /* 0x0000000608087299 */ /* 0x000fe400080006ff */
[----:B------:R-:W-:-:S04]  /*3580*/  USHF.L.U32 UR5, UR5, UR6, URZ ;  /* 0x0000000605057299 */ /* 0x000fc800080006ff */
[----:B-1----:R-:W-:-:S04]  /*3590*/  LOP3.LUT R0, R0, UR8, RZ, 0xc0, !PT ;  /* 0x0000000800007c12 */ /* 0x002fc8000f8ec0ff */
[----:B------:R-:W-:-:S13]  /*35a0*/  ISETP.NE.AND P0, PT, R0, UR8, PT ;  /* 0x0000000800007c0c */ /* 0x000fda000bf05270 */
[----:B------:R-:W-:Y:S05]  /*35b0*/  @P0 BRA `(.L_x_61) ;  /* 0x0000000000580947 */ /* 0x000fea0003800000 */
[----:B------:R-:W1:Y:S02]  /*35c0*/  LDS R0, [UR4+0x18] ;  /* 0x00001804ff007984 */ /* 0x000e640008000800 */
[----:B-1----:R-:W-:-:S04]  /*35d0*/  LOP3.LUT R0, R0, UR5, RZ, 0xc0, !PT ;  /* 0x0000000500007c12 */ /* 0x002fc8000f8ec0ff */
[----:B------:R-:W-:-:S13]  /*35e0*/  ISETP.NE.AND P0, PT, R0, UR5, PT ;  /* 0x0000000500007c0c */ /* 0x000fda000bf05270 */
[----:B------:R-:W-:Y:S05]  /*35f0*/  @P0 BRA `(.L_x_62) ;  /* 0x00000000003c0947 */ /* 0x000fea0003800000 */
[----:B------:R-:W1:Y:S01]  /*3600*/  S2R R2, SR_LANEID ;  /* 0x0000000000027919 */ /* 0x000e620000000000 */
[----:B------:R-:W-:Y:S01]  /*3610*/  ULOP3.LUT UR8, URZ, UR8, URZ, 0x33, !UPT ;  /* 0x00000008ff087292 */ /* 0x000fe2000f8e33ff */
[----:B------:R-:W-:Y:S01]  /*3620*/  LOP3.LUT R4, RZ, UR5, RZ, 0x33, !PT ;  /* 0x00000005ff047c12 */ /* 0x000fe2000f8e33ff */
[----:B------:R-:W-:Y:S02]  /*3630*/  VOTEU.ANY UR7, UPT, PT ;  /* 0x0000000000077886 */ /* 0x000fe400038e0100 */
[----:B------:R-:W-:Y:S01]  /*3640*/  UFLO.U32 UR7, UR7 ;  /* 0x00000007000772bd */ /* 0x000fe200080e0000 */
[----:B------:R-:W2:Y:S01]  /*3650*/  REDUX UR5, R4 ;  /* 0x00000000040573c4 */ /* 0x000ea20000000000 */
[----:B------:R-:W-:-:S06]  /*3660*/  IMAD.U32 R0, RZ, RZ, UR8 ;  /* 0x00000008ff007e24 */ /* 0x000fcc000f8e00ff */
[----:B------:R4:W-:Y:S01]  /*3670*/  UTCATOMSWS.AND URZ, UR8 ;  /* 0x0000000800ff79e3 */ /* 0x0009e20008000000 */
[----:B------:R-:W3:Y:S01]  /*3680*/  REDUX UR6, R0 ;  /* 0x00000000000673c4 */ /* 0x000ee20000000000 */
[----:B-1----:R-:W-:Y:S01]  /*3690*/  ISETP.EQ.U32.AND P0, PT, R2, UR7, PT ;  /* 0x0000000702007c0c */ /* 0x002fe2000bf02070 */
[----:B--2---:R-:W-:Y:S01]  /*36a0*/  IMAD.U32 R2, RZ, RZ, UR5 ;  /* 0x00000005ff027e24 */ /* 0x004fe2000f8e00ff */
[----:B---3--:R-:W-:-:S11]  /*36b0*/  MOV R3, UR6 ;  /* 0x0000000600037c02 */ /* 0x008fd60008000f00 */
[----:B------:R4:W-:Y:S04]  /*36c0*/  @P0 ATOMS.AND RZ, [UR4+0x14], R3 ;  /* 0x00001403ffff098c */ /* 0x0009e8000a800004 */
[----:B------:R4:W-:Y:S01]  /*36d0*/  @P0 ATOMS.AND RZ, [UR4+0x18], R2 ;  /* 0x00001802ffff098c */ /* 0x0009e2000a800004 */
[----:B------:R-:W-:Y:S05]  /*36e0*/  BRA `(.L_x_63) ;  /* 0x0000000000147947 */ /* 0x000fea0003800000 */
.L_x_62:
[----:B------:R-:W-:Y:S02]  /*36f0*/  MOV R2, 0x3710 ;  /* 0x0000371000027802 */ /* 0x000fe40000000f00 */
[----:B---3-5:R-:W-:Y:S05]  /*3700*/  CALL.REL.NOINC `($__internal_0_$__cuda_sm10x_tcgen05_guardrail_trap_col_being_dealloced_not_returned_by_alloc) ;  /* 0x000000a8005c7944 */ /* 0x028fea0003c00000 */
[----:B------:R-:W-:Y:S05]  /*3710*/  BRA `(.L_x_63) ;  /* 0x0000000000087947 */ /* 0x000fea0003800000 */
.L_x_61:
[----:B------:R-:W-:Y:S02]  /*3720*/  MOV R2, 0x3740 ;  /* 0x0000374000027802 */ /* 0x000fe40000000f00 */
[----:B---3-5:R-:W-:Y:S05]  /*3730*/  CALL.REL.NOINC `($__internal_2_$__cuda_sm10x_tcgen05_guardrail_trap_unallocated_columns_being_dealloced) ;  /* 0x000000a800687944 */ /* 0x028fea0003c00000 */
.L_x_63:
[----:B------:R-:W-:Y:S01]  /*3740*/  NOP ;  /* 0x0000000000007918 */ /* 0x000fe20000000000 */
[----:B----4-:R-:W-:Y:S05]  /*3750*/  EXIT ;  /* 0x000000000000794d */ /* 0x010fea0003800000 */
.L_x_47:
[----:B------:R-:W-:-:S09]  /*3760*/  UISETP.NE.OR UP2, UPT, UR8, 0x3, !UP2 ;  /* 0x000000030800788c */ /* 0x000fd2000d745670 */
[----:B------:R-:W-:Y:S05]  /*3770*/  BRA.U UP2, `(.L_x_64) ;  /* 0x0000001502907547 */ /* 0x000fea000b800000 */
[----:B------:R-:W1:Y:S01]  /*3780*/  LDC R0, c[0x0][0xb30] ;  /* 0x0002cc00ff007b82 */ /* 0x000e620000000800 */
[----:B------:R-:W2:Y:S01]  /*3790*/  LDCU.64 UR8, c[0x0][0x888] ;  /* 0x00011100ff0877ac */ /* 0x000ea20008000a00 */
[----:B------:R-:W-:Y:S02]  /*37a0*/  HFMA2 R29, -RZ, RZ, 0, 0 ;  /* 0x00000000ff1d7431 */ /* 0x000fe400000001ff */
[----:B------:R-:W-:Y:S01]  /*37b0*/  IMAD.MOV.U32 R30, RZ, RZ, RZ ;  /* 0x000000ffff1e7224 */ /* 0x000fe200078e00ff */
[----:B------:R-:W4:Y:S01]  /*37c0*/  LDCU.64 UR4, c[0x0][0x890] ;  /* 0x00011200ff0477ac */ /* 0x000f220008000a00 */
[----:B------:R-:W-:Y:S02]  /*37d0*/  IMAD.MOV.U32 R23, RZ, RZ, 0x4000 ;  /* 0x00004000ff177424 */ /* 0x000fe400078e00ff */
[----:B------:R-:W3:Y:S01]  /*37e0*/  LDC R19, c[0x0][0x370] ;  /* 0x0000dc00ff137b82 */ /* 0x000ee20000000800 */
[----:B------:R-:W-:Y:S01]  /*37f0*/  UMOV UR7, 0x400 ;  /* 0x0000040000077882 */ /* 0x000fe20000000000 */
[----:B------:R-:W-:-:S02]  /*3800*/  UPLOP3.LUT UP1, UPT, UPT, UPT, UPT, 0x40, 0x4 ;  /* 0x000000000004789c */ /* 0x000fc40003f2e870 */
[----:B------:R-:W-:-:S04]  /*3810*/  ULEA UR7, UR37, UR7, 0x18 ;  /* 0x0000000725077291 */ /* 0x000fc8000f8ec0ff */
[----:B------:R-:W3:Y:S01]  /*3820*/  LDC R2, c[0x0][0xb0c] ;  /* 0x0002c300ff027b82 */ /* 0x000ee20000000800 */
[----:B------:R-:W-:Y:S02]  /*3830*/  UIADD3 UR41, UPT, UPT, UR7, 0x30, URZ ;  /* 0x0000003007297890 */ /* 0x000fe4000fffe0ff */
[----:B--2---:R-:W-:Y:S02]  /*3840*/  UISETP.NE.U32.AND UP2, UPT, UR8, URZ, UPT ;  /* 0x000000ff0800728c */ /* 0x004fe4000bf45070 */
[----:B------:R-:W-:Y:S02]  /*3850*/  UIADD3 UR33, UPT, UPT, UR7, 0x38, URZ ;  /* 0x0000003807217890 */ /* 0x000fe4000fffe0ff */
[----:B----4-:R-:W-:Y:S01]  /*3860*/  UISETP.NE.U32.AND UP3, UPT, UR4, URZ, UPT ;  /* 0x000000ff0400728c */ /* 0x010fe2000bf65070 */
[----:B------:R-:W2:Y:S01]  /*3870*/  LDC R18, c[0x0][0xb20] ;  /* 0x0002c800ff127b82 */ /* 0x000ea20000000800 */
[----:B-1----:R-:W-:Y:S01]  /*3880*/  ISETP.NE.AND P1, PT, R0, 0x1, PT ;  /* 0x000000010000780c */ /* 0x002fe20003f25270 */
[----:B------:R-:W-:-:S02]  /*3890*/  UISETP.NE.AND.EX UP2, UPT, UR9, URZ, UPT, UP2 ;  /* 0x000000ff0900728c */ /* 0x000fc4000bf45320 */
[----:B------:R-:W-:Y:S02]  /*38a0*/  UIADD3 UR25, UPT, UPT, UR7, 0x40, URZ ;  /* 0x0000004007197890 */ /* 0x000fe4000fffe0ff */
[----:B------:R-:W-:Y:S02]  /*38b0*/  UIADD3 UR17, UPT, UPT, UR7, 0x48, URZ ;  /* 0x0000004807117890 */ /* 0x000fe4000fffe0ff */
[----:B------:R-:W1:Y:S01]  /*38c0*/  LDC.64 R32, c[0x0][0x348] ;  /* 0x0000d200ff207b82 */ /* 0x000e620000000a00 */
[----:B------:R-:W-:-:S07]  /*38d0*/  UISETP.NE.AND.EX UP3, UPT, UR5, URZ, UPT, UP3 ;  /* 0x000000ff0500728c */ /* 0x000fce000bf65330 */
[----:B------:R-:W4:Y:S08]  /*38e0*/  LDC.64 R16, c[0x0][0xb10] ;  /* 0x0002c400ff107b82 */ /* 0x000f300000000a00 */
[----:B------:R-:W1:Y:S08]  /*38f0*/  LDC.64 R6, c[0x0][0xb18] ;  /* 0x0002c600ff067b82 */ /* 0x000e700000000a00 */
[----:B------:R-:W1:Y:S08]  /*3900*/  LDC.64 R4, c[0x0][0xb28] ;  /* 0x0002ca00ff047b82 */ /* 0x000e700000000a00 */
[----:B--23--:R-:W1:Y:S02]  /*3910*/  LDC R22, c[0x0][0x374] ;  /* 0x0000dd00ff167b82 */ /* 0x00ce640000000800 */
.L_x_79:
[C---:B------:R-:W-:Y:S02]  /*3920*/  LEA R0, R30.reuse, UR7, 0x3 ;  /* 0x000000071e007c11 */ /* 0x040fe4000f8e18ff */
[----:B------:R-:W-:Y:S02]  /*3930*/  SHF.L.U32 R3, R29, 0x1f, RZ ;  /* 0x0000001f1d037819 */ /* 0x000fe400000006ff */
[----:B------:R-:W-:Y:S02]  /*3940*/  LEA R24, R30, UR7, 0x4 ;  /* 0x000000071e187c11 */ /* 0x000fe4000f8e20ff */
[----:B--2---:R-:W2:Y:S02]  /*3950*/  SYNCS.PHASECHK.TRANS64.TRYWAIT P0, [R0+URZ+0x80], R3 ;  /* 0x00008003000075a7 */ /* 0x004ea400080011ff */
[----:B--2---:R-:W-:Y:S05]  /*3960*/  @!P0 BRA `(.L_x_65) ;  /* 0x0000009c00c48947 */ /* 0x004fea0003800000 */
.L_x_185:
[----:B------:R-:W-:Y:S01]  /*3970*/  ISETP.GE.AND P0, PT, R40, 0x1, PT ;  /* 0x000000012800780c */ /* 0x000fe20003f06270 */
[----:B------:R-:W3:Y:S01]  /*3980*/  LDS.128 R24, [R24+0xf0] ;  /* 0x0000f00018187984 */ /* 0x000ee20000000c00 */
[----:B--2---:R-:W-:Y:S01]  /*3990*/  VIADD R0, R0, 0x90 ;  /* 0x0000009000007836 */ /* 0x004fe20000000000 */
[----:B------:R-:W-:Y:S01]  /*39a0*/  @!PT LDS RZ, [RZ] ;  /* 0x00000000fffff984 */ /* 0x000fe20000000800 */
[----:B------:R-:W-:Y:S01]  /*39b0*/  @!PT LDS RZ, [RZ] ;  /* 0x00000000fffff984 */ /* 0x000fe20000000800 */
[----:B------:R-:W-:Y:S01]  /*39c0*/  @!PT LDS RZ, [RZ] ;  /* 0x00000000fffff984 */ /* 0x000fe20000000800 */
[----:B------:R-:W-:Y:S01]  /*39d0*/  @!PT LDS RZ, [RZ] ;  /* 0x00000000fffff984 */ /* 0x000fe20000000800 */
[----:B------:R2:W-:Y:S06]  /*39e0*/  MEMBAR.ALL.CTA ;  /* 0x0000000000007992 */ /* 0x0005ec0000008000 */
[----:B--2---:R-:W2:Y:S01]  /*39f0*/  FENCE.VIEW.ASYNC.S ;  /* 0x00000000000073c6 */ /* 0x004ea20000000000 */
[----:B------:R-:W-:Y:S04]  /*3a00*/  PRMT R0, RZ, 0x654, R0 ;  /* 0x00000654ff007816 */ /* 0x000fe80000000000 */
[----:B--2---:R2:W-:Y:S01]  /*3a10*/  SYNCS.ARRIVE.TRANS64.RED.A1T0 RZ, [R0+URZ], RZ ;  /* 0x000000ff00ff79a7 */ /* 0x0045e200081004ff */
[----:B---3--:R-:W-:Y:S11]  /*3a20*/  LOP3.LUT P3, RZ, R26, 0x1, RZ, 0xc0, !PT ;  /* 0x000000011aff7812 */ /* 0x008ff6000786c0ff */
[----:B------:R-:W-:Y:S02]  /*3a30*/  @!UPT UIADD3 URZ, UPT, UPT, URZ, URZ, URZ ;  /* 0x000000fffffff290 */ /* 0x000fe4000fffe0ff */
[----:B------:R-:W-:Y:S02]  /*3a40*/  @P3 MOV R13, R24 ;  /* 0x00000018000d3202 */ /* 0x000fe40000000f00 */
[----:B------:R-:W-:Y:S01]  /*3a50*/  @P3 LOP3.LUT R8, R25, 0xffff, RZ, 0xc0, !PT ;  /* 0x0000ffff19083812 */ /* 0x000fe200078ec0ff */
[----:B--2---:R-:W-:Y:S06]  /*3a60*/  @!P0 BRA `(.L_x_66) ;  /* 0x0000000000a48947 */ /* 0x004fec0003800000 */
[----:B-1----:R-:W-:Y:S01]  /*3a70*/  IMAD.HI.U32 R31, R22, R7, RZ ;  /* 0x00000007161f7227 */ /* 0x002fe200078e00ff */
[----:B------:R-:W-:Y:S02]  /*3a80*/  ISETP.NE.AND P0, PT, R6, 0x1, PT ;  /* 0x000000010600780c */ /* 0x000fe40003f05270 */
[----:B------:R-:W-:Y:S01]  /*3a90*/  ISETP.NE.AND P2, PT, R40, 0x1, PT ;  /* 0x000000012800780c */ /* 0x000fe20003f45270 */
[----:B----4-:R-:W-:Y:S01]  /*3aa0*/  IMAD.HI.U32 R34, R19, R16, RZ ;  /* 0x0000001013227227 */ /* 0x010fe200078e00ff */
[----:B------:R-:W-:Y:S02]  /*3ab0*/  SHF.R.U32.HI R31, RZ, R18, R31 ;  /* 0x00000012ff1f7219 */ /* 0x000fe4000001161f */
[----:B------:R-:W-:Y:S01]  /*3ac0*/  ISETP.NE.AND P4, PT, R2, 0x1, PT ;  /* 0x000000010200780c */ /* 0x000fe20003f85270 */
[----:B------:R-:W-:Y:S01]  /*3ad0*/  IMAD.HI.U32 R36, R13, R16, RZ ;  /* 0x000000100d247227 */ /* 0x000fe200078e00ff */
[----:B------:R-:W-:Y:S02]  /*3ae0*/  SHF.R.U32.HI R34, RZ, R17, R34 ;  /* 0x00000011ff227219 */ /* 0x000fe40000011622 */
[----:B------:R-:W-:Y:S01]  /*3af0*/  SEL R3, R22, R31, !P0 ;  /* 0x0000001f16037207 */ /* 0x000fe20004000000 */
[C---:B------:R-:W-:Y:S01]  /*3b00*/  IMAD.HI.U32 R31, R8.reuse, R7, RZ ;  /* 0x00000007081f7227 */ /* 0x040fe200078e00ff */
[----:B------:R-:W-:Y:S02]  /*3b10*/  SEL R11, R19, R34, !P4 ;  /* 0x00000022130b7207 */ /* 0x000fe40006000000 */
[----:B------:R-:W-:Y:S01]  /*3b20*/  SHF.R.U32.HI R36, RZ, R17, R36 ;  /* 0x00000011ff247219 */ /* 0x000fe20000011624 */
[----:B------:R-:W-:Y:S01]  /*3b30*/  IMAD.HI.U32 R38, R3, R4, RZ ;  /* 0x0000000403267227 */ /* 0x000fe200078e00ff */
[----:B------:R-:W-:Y:S03]  /*3b40*/  SHF.R.U32.HI R31, RZ, R18, R31 ;  /* 0x00000012ff1f7219 */ /* 0x000fe6000001161f */
[----:B------:R-:W-:Y:S01]  /*3b50*/  IMAD.HI.U32 R34, R11, R4, RZ ;  /* 0x000000040b227227 */ /* 0x000fe200078e00ff */
[----:B------:R-:W-:Y:S02]  /*3b60*/  @P2 SHF.R.U32.HI R3, RZ, R5, R38 ;  /* 0x00000005ff032219 */ /* 0x000fe40000011626 */
[----:B------:R-:W-:Y:S02]  /*3b70*/  SEL R9, R8, R31, !P0 ;  /* 0x0000001f08097207 */ /* 0x000fe40004000000 */
[----:B------:R-:W-:Y:S01]  /*3b80*/  @P2 SHF.R.U32.HI R11, RZ, R5, R34 ;  /* 0x00000005ff0b2219 */ /* 0x000fe20000011622 */
[C---:B------:R-:W-:Y:S01]  /*3b90*/  IMAD R10, R40.reuse, R3, RZ ;  /* 0x00000003280a7224 */ /* 0x040fe200078e02ff */
[----:B------:R-:W-:Y:S01]  /*3ba0*/  SEL R3, R13, R36, !P4 ;  /* 0x000000240d037207 */ /* 0x000fe20006000000 */
[C---:B------:R-:W-:Y:S03]  /*3bb0*/  IMAD.HI.U32 R14, R9.reuse, R4, RZ ;  /* 0x00000004090e7227 */ /* 0x040fe600078e00ff */
[----:B------:R-:W-:Y:S01]  /*3bc0*/  ISETP.GE.AND P0, PT, R9, R10, PT ;  /* 0x0000000a0900720c */ /* 0x000fe20003f06270 */
[C---:B------:R-:W-:Y:S01]  /*3bd0*/  IMAD R12, R40.reuse, R11, RZ ;  /* 0x0000000b280c7224 */ /* 0x040fe200078e02ff */
[-C--:B------:R-:W-:Y:S04]  /*3be0*/  SHF.R.U32.HI R14, RZ, R5.reuse, R14 ;  /* 0x00000005ff0e7219 */ /* 0x080fe8000001160e */
[----:B------:R-:W-:Y:S02]  /*3bf0*/  ISETP.GE.OR P0, PT, R3, R12, P0 ;  /* 0x0000000c0300720c */ /* 0x000fe40000706670 */
[----:B------:R-:W-:Y:S05]  /*3c00*/  SEL R15, R9, R14, !P2 ;  /* 0x0000000e090f7207 */ /* 0x000fea0005000000 */
[----:B------:R-:W-:Y:S04]  /*3c10*/  IMAD.MOV R14, RZ, RZ, -R15 ;  /* 0x000000ffff0e7224 */ /* 0x000fe800078e0a0f */
[----:B------:R-:W-:Y:S02]  /*3c20*/  IMAD R14, R40, R14, R9 ;  /* 0x0000000e280e7224 */ /* 0x000fe400078e0209 */
[C---:B------:R-:W-:Y:S05]  /*3c30*/  @!P0 IMAD.HI.U32 R10, R3.reuse, R4, RZ ;  /* 0x00000004030a8227 */ /* 0x040fea00078e00ff */
[----:B------:R-:W-:Y:S04]  /*3c40*/  @!P0 SHF.R.U32.HI R10, RZ, R5, R10 ;  /* 0x00000005ff0a8219 */ /* 0x000fe8000001160a */
[----:B------:R-:W-:Y:S01]  /*3c50*/  @!P0 SEL R0, R3, R10, !P2 ;  /* 0x0000000a03008207 */ /* 0x000fe20005000000 */
[----:B------:R-:W-:Y:S03]  /*3c60*/  IMAD.MOV R10, RZ, RZ, -R3 ;  /* 0x000000ffff0a7224 */ /* 0x000fe600078e0a03 */
[----:B------:R-:W-:Y:S01]  /*3c70*/  @!P0 IADD3 R15, PT, PT, R15, -R0, RZ ;  /* 0x800000000f0f8210 */ /* 0x000fe20007ffe0ff */
[----:B------:R-:W-:Y:S01]  /*3c80*/  @!P0 IMAD R0, R11, R14, R0 ;  /* 0x0000000e0b008224 */ /* 0x000fe200078e0200 */
[----:B------:R-:W-:Y:S01]  /*3c90*/  IADD3 R11, PT, PT, -R9, RZ, RZ ;  /* 0x000000ff090b7210 */ /* 0x000fe20007ffe1ff */
[----:B------:R-:W-:Y:S02]  /*3ca0*/  IMAD R13, R2, R10, R13 ;  /* 0x0000000a020d7224 */ /* 0x000fe400078e020d */
[----:B------:R-:W-:Y:S02]  /*3cb0*/  @!P0 IMAD R9, R15, R40, R3 ;  /* 0x000000280f098224 */ /* 0x000fe400078e0203 */
[----:B------:R-:W-:Y:S02]  /*3cc0*/  @!P0 IMAD.MOV.U32 R3, RZ, RZ, R0 ;  /* 0x000000ffff038224 */ /* 0x000fe400078e0000 */
[----:B------:R-:W-:Y:S02]  /*3cd0*/  IMAD R8, R6, R11, R8 ;  /* 0x0000000b06087224 */ /* 0x000fe400078e0208 */
[----:B------:R-:W-:Y:S02]  /*3ce0*/  IMAD R13, R3, R2, R13 ;  /* 0x00000002030d7224 */ /* 0x000fe400078e020d */
[----:B------:R-:W-:Y:S02]  /*3cf0*/  IMAD R8, R9, R6, R8 ;  /* 0x0000000609087224 */ /* 0x000fe400078e0208 */
.L_x_66:
[----:B------:R-:W-:Y:S05]  /*3d00*/  BRA.U UP1, `(.L_x_67) ;  /* 0x0000000101107547 */ /* 0x000fea000b800000 */
[----:B------:R-:W-:Y:S04]  /*3d10*/  MOV R0, UR6 ;  /* 0x0000000600007c02 */ /* 0x000fe80008000f00 */
[----:B------:R-:W-:Y:S04]  /*3d20*/  SHF.L.U32 R3, R0, 0x1f, RZ ;  /* 0x0000001f00037819 */ /* 0x000fe800000006ff */
[----:B------:R-:W2:Y:S02]  /*3d30*/  SYNCS.PHASECHK.TRANS64.TRYWAIT P0, [UR7+0x78], R3 ;  /* 0x00007803ff0075a7 */ /* 0x000ea40008001107 */
[----:B--2---:R-:W-:Y:S05]  /*3d40*/  @!P0 BRA `(.L_x_68) ;  /* 0x0000009800e08947 */ /* 0x004fea0003800000 */
.L_x_67:
[----:B------:R-:W-:Y:S01]  /*3d50*/  R2UR UR43, R21 ;  /* 0x00000000152b72ca */ /* 0x000fe200000e0000 */
[----:B------:R-:W-:Y:S01]  /*3d60*/  IMAD.MOV.U32 R12, RZ, RZ, 0x1 ;  /* 0x00000001ff0c7424 */ /* 0x000fe200078e00ff */
[----:B------:R-:W-:Y:S02]  /*3d70*/  R2UR UR42, R20 ;  /* 0x00000000142a72ca */ /* 0x000fe400000e0000 */
[----:B------:R-:W-:Y:S02]  /*3d80*/  ISETP.NE.U32.AND P2, PT, RZ, UR4, PT ;  /* 0x00000004ff007c0c */ /* 0x000fe4000bf45070 */
[----:B------:R-:W-:Y:S02]  /*3d90*/  SHF.L.U32 R12, R12, 0x1f, RZ ;  /* 0x0000001f0c0c7819 */ /* 0x000fe400000006ff */
[----:B------:R-:W-:Y:S05]  /*3da0*/  ISETP.NE.AND.EX P2, PT, RZ, UR5, PT, P2 ;  /* 0x00000005ff007c0c */ /* 0x000fea000bf45320 */
[----:B------:R-:W-:Y:S02]  /*3db0*/  USHF.L.U32 UR43, UR43, 0x7, URZ ;  /* 0x000000072b2b7899 */ /* 0x000fe400080006ff */
[----:B------:R-:W-:Y:S01]  /*3dc0*/  USHF.L.U32 UR42, UR42, 0x8, URZ ;  /* 0x000000082a2a7899 */ /* 0x000fe200080006ff */
[----:B------:R-:W-:Y:S11]  /*3dd0*/  BRA.U !UP3, `(.L_x_69) ;  /* 0x000000010b347547 */ /* 0x000ff6000b800000 */
[----:B------:R-:W-:Y:S01]  /*3de0*/  UPLOP3.LUT UP0, UPT, UPT, UPT, UP2, 0x80, 0x8 ;  /* 0x000000000008789c */ /* 0x000fe20003f0f020 */
[----:B--2---:R-:W-:Y:S02]  /*3df0*/  HFMA2 R0, -RZ, RZ, 0, 5.9604644775390625e-08 ;  /* 0x00000001ff007431 */ /* 0x004fe400000001ff */
[----:B------:R-:W-:Y:S03]  /*3e00*/  IMAD.MOV.U32 R103, RZ, RZ, 0x1 ;  /* 0x00000001ff677424 */ /* 0x000fe600078e00ff */
[----:B------:R-:W-:Y:S05]  /*3e10*/  PLOP3.LUT P0, PT, PT, PT, UP0, 0x80, 0x8 ;  /* 0x000000000008781c */ /* 0x000fea0003f0f008 */
[----:B------:R-:W2:Y:S01]  /*3e20*/  @UP0 LDCU.64 UR10, c[0x0][0x888] ;  /* 0x00011100ff0a07ac */ /* 0x000ea20008000a00 */
[----:B------:R-:W-:Y:S07]  /*3e30*/  @UP0 UIMAD UR8, UR36, UR4, URZ ;  /* 0x00000004240802a4 */ /* 0x000fee000f8e02ff */
[----:B------:R-:W-:Y:S01]  /*3e40*/  @!P0 PRMT R103, R0, 0x7610, R103 ;  /* 0x0000761000678816 */ /* 0x000fe20000000067 */
[----:B--2---:R-:W-:Y:S03]  /*3e50*/  @UP0 UIMAD.WIDE UR10, UR8, 0x4, UR10 ;  /* 0x00000004080a08a5 */ /* 0x004fe6000f8e020a */
[----:B------:R-:W2:Y:S03]  /*3e60*/  @!UP0 LDCU UR8, c[0x0][0x880] ;  /* 0x00011000ff0887ac */ /* 0x000ea60008000800 */
[----:B------:R-:W-:Y:S01]  /*3e70*/  IMAD.U32 R10, RZ, RZ, UR10 ;  /* 0x0000000aff0a7e24 */ /* 0x000fe2000f8e00ff */
[----:B------:R-:W-:Y:S05]  /*3e80*/  MOV R11, UR11 ;  /* 0x0000000b000b7c02 */ /* 0x000fea0008000f00 */
[----:B-----5:R3:W5:Y:S02]  /*3e90*/  @P0 LDG.E R49, desc[UR46][R10.64] ;  /* 0x0000002e0a310981 */ /* 0x020764000c1e1900 */
[----:B--23--:R-:W-:Y:S07]  /*3ea0*/  @!P0 IMAD.U32 R49, RZ, RZ, UR8 ;  /* 0x00000008ff318e24 */ /* 0x00cfee000f8e00ff */
.L_x_69:
[----:B-----5:R-:W-:Y:S01]  /*3eb0*/  @!P2 FSETP.EQ.AND P0, PT, R49, RZ, PT ;  /* 0x000000ff3100a20b */ /* 0x020fe20003f02000 */
[----:B------:R-:W-:Y:S01]  /*3ec0*/  @!UPT UIADD3 URZ, UPT, UPT, URZ, URZ, URZ ;  /* 0x000000fffffff290 */ /* 0x000fe2000fffe0ff */
[----:B------:R-:W-:Y:S11]  /*3ed0*/  @!P2 BRA `(.L_x_70) ;  /* 0x000000000014a947 */ /* 0x000ff60003800000 */
[----:B------:R-:W-:Y:S02]  /*3ee0*/  LOP3.LUT P2, RZ, R103, 0xff, RZ, 0xc0, !PT ;  /* 0x000000ff67ff7812 */ /* 0x000fe4000784c0ff */
[----:B------:R-:W-:Y:S04]  /*3ef0*/  PLOP3.LUT P0, PT, PT, PT, UP0, 0x80, 0x8 ;  /* 0x000000000008781c */ /* 0x000fe80003f0f008 */
[----:B------:R-:W-:Y:S07]  /*3f00*/  PLOP3.LUT P0, PT, P0, PT, PT, 0x8, 0x80 ;  /* 0x000000000080781c */ /* 0x000fee000070e170 */
[----:B------:R-:W-:Y:S11]  /*3f10*/  @P2 FSETP.EQ.AND P0, PT, R49, RZ, PT ;  /* 0x000000ff3100220b */ /* 0x000ff60003f02000 */
[----:B------:R-:W-:Y:S02]  /*3f20*/  @!UPT UIADD3 URZ, UPT, UPT, URZ, URZ, URZ ;  /* 0x000000fffffff290 */ /* 0x000fe4000fffe0ff */
.L_x_70:
[----:B------:R-:W3:Y:S01]  /*3f30*/  SYNCS.PHASECHK.TRANS64.TRYWAIT P2, [UR7+0x50], R12 ;  /* 0x0000500cff0075a7 */ /* 0x000ee20008041107 */
[----:B------:R-:W-:Y:S04]  /*3f40*/  ELECT P4, URZ, PT ;  /* 0x0000000000ff782f */ /* 0x000fe80003880000 */
[----:B------:R-:W-:Y:S11]  /*3f50*/  PLOP3.LUT P4, PT, P0, P4, PT, 0xf2, 0x2f ;  /* 0x00000000002f781c */ /* 0x000ff60000789e72 */
[----:B------:R-:W-:Y:S02]  /*3f60*/  @!UPT UIADD3 URZ, UPT, UPT, URZ, URZ, URZ ;  /* 0x000000fffffff290 */ /* 0x000fe4000fffe0ff */
[----:B-1----:R-:W-:Y:S05]  /*3f70*/  @!P4 IADD3 R9, P0, PT, R32, 0x580, RZ ;  /* 0x000005802009c810 */ /* 0x002fea0007f1e0ff */
[----:B--2---:R-:W-:Y:S01]  /*3f80*/  @!P4 IMAD.X R0, RZ, RZ, R33, P0 ;  /* 0x000000ffff00c224 */ /* 0x004fe200000e0621 */
[----:B---3--:R-:W-:Y:S07]  /*3f90*/  @!P2 BRA `(.L_x_71) ;  /* 0x000000980064a947 */ /* 0x008fee0003800000 */
.L_x_188:
[----:B------:R-:W-:Y:S01]  /*3fa0*/  @!P4 R2UR UR9, R9 ;  /* 0x000000000909c2ca */ /* 0x000fe200000e0000 */
[----:B------:R-:W-:Y:S01]  /*3fb0*/  VOTEU.ALL UP1, P4 ;  /* 0x0000000000ff7886 */ /* 0x000fe20002020000 */
[----:B------:R-:W-:Y:S01]  /*3fc0*/  @!P4 R2UR UR8, R0 ;  /* 0x000000000008c2ca */ /* 0x000fe200000e0000 */
[----:B------:R-:W-:Y:S01]  /*3fd0*/  @!P4 IMAD.MOV.U32 R0, RZ, RZ, 0x4000 ;  /* 0x00004000ff00c424 */ /* 0x000fe200078e00ff */
[----:B------:R-:W-:Y:S01]  /*3fe0*/  UMOV UR44, UR36 ;  /* 0x00000024002c7c82 */ /* 0x000fe20008000000 */
[----:B------:R-:W-:Y:S01]  /*3ff0*/  UPRMT UR21, UR37, 0x654, UR41 ;  /* 0x0000065425157896 */ /* 0x000fe20008000029 */
[----:B------:R-:W-:Y:S01]  /*4000*/  @!P4 IADD3 R9, P0, PT, R32, 0x580, RZ ;  /* 0x000005802009c810 */ /* 0x000fe20007f1e0ff */
[----:B------:R-:W-:Y:S01]  /*4010*/  @!UP1 UIADD3 UR40, UPT, UPT, UR7, 0x400, URZ ;  /* 0x0000040007289890 */ /* 0x000fe2000fffe0ff */
[----:B------:R-:W-:Y:S05]  /*4020*/  VOTEU.ALL UP1, P4 ;  /* 0x0000000000ff7886 */ /* 0x000fea0002020000 */
[----:B------:R-:W-:Y:S01]  /*4030*/  IMAD.U32 R10, RZ, RZ, UR9 ;  /* 0x00000009ff0a7e24 */ /* 0x000fe2000f8e00ff */
[----:B------:R-:W-:Y:S01]  /*4040*/  UMOV UR9, 0x10000000 ;  /* 0x1000000000097882 */ /* 0x000fe20000000000 */
[----:B------:R-:W-:Y:S01]  /*4050*/  IMAD.U32 R11, RZ, RZ, UR8 ;  /* 0x00000008ff0b7e24 */ /* 0x000fe2000f8e00ff */
[----:B------:R-:W-:Y:S02]  /*4060*/  UMOV UR8, 0x0 ;  /* 0x0000000000087882 */ /* 0x000fe40000000000 */
[----:B------:R-:W-:Y:S02]  /*4070*/  @!P4 R2UR UR10, R10 ;  /* 0x000000000a0ac2ca */ /* 0x000fe400000e0000 */
[----:B------:R-:W-:Y:S11]  /*4080*/  @!P4 R2UR UR11, R11 ;  /* 0x000000000b0bc2ca */ /* 0x000ff600000e0000 */
[----:B------:R-:W-:Y:S02]  /*4090*/  @!UPT UIADD3 URZ, UPT, UPT, URZ, URZ, URZ ;  /* 0x000000fffffff290 */ /* 0x000fe4000fffe0ff */
[----:B------:R2:W-:Y:S01]  /*40a0*/  @!UP1 UTMALDG.3D [UR40], [UR10], desc[UR8] ;  /* 0x000008280a0095b4 */ /* 0x0005e20008011000 */
[----:B------:R3:W-:Y:S01]  /*40b0*/  @!P4 SYNCS.ARRIVE.TRANS64.RED.A0TR RZ, [UR7+0x30], R0 ;  /* 0x00003000ffffc9a7 */ /* 0x0007e20008300407 */
[----:B------:R-:W-:Y:S01]  /*40c0*/  SYNCS.ARRIVE.TRANS64.RED.A1T0 RZ, [UR21], RZ ;  /* 0x000000ffffff79a7 */ /* 0x000fe20008100415 */
[----:B---3--:R-:W-:Y:S01]  /*40d0*/  @!P4 IMAD.X R0, RZ, RZ, R33, P0 ;  /* 0x000000ffff00c224 */ /* 0x008fe200000e0621 */
[----:B------:R-:W3:Y:S02]  /*40e0*/  SYNCS.PHASECHK.TRANS64.TRYWAIT P2, [UR7+0x58], R12 ;  /* 0x0000580cff0075a7 */ /* 0x000ee40008041107 */
[----:B--23--:R-:W-:Y:S05]  /*40f0*/  @!P2 BRA `(.L_x_72) ;  /* 0x000000980024a947 */ /* 0x00cfea0003800000 */
.L_x_190:
[----:B------:R-:W-:Y:S01]  /*4100*/  @!P4 R2UR UR9, R9 ;  /* 0x000000000909c2ca */ /* 0x000fe200000e0000 */
[----:B------:R-:W-:Y:S01]  /*4110*/  VOTEU.ALL UP1, P4 ;  /* 0x0000000000ff7886 */ /* 0x000fe20002020000 */
[----:B------:R-:W-:Y:S01]  /*4120*/  @!P4 R2UR UR8, R0 ;  /* 0x000000000008c2ca */ /* 0x000fe200000e0000 */
[----:B------:R-:W-:Y:S01]  /*4130*/  @!P4 IMAD.MOV.U32 R0, RZ, RZ, 0x4000 ;  /* 0x00004000ff00c424 */ /* 0x000fe200078e00ff */
[----:B------:R-:W-:Y:S01]  /*4140*/  UMOV UR35, UR43 ;  /* 0x0000002b00237c82 */ /* 0x000fe20008000000 */
[----:B------:R-:W-:Y:S01]  /*4150*/  UPRMT UR15, UR37, 0x654, UR33 ;  /* 0x00000654250f7896 */ /* 0x000fe20008000021 */
[----:B------:R-:W-:Y:S01]  /*4160*/  @!P4 IADD3 R9, P0, PT, R32, 0x580, RZ ;  /* 0x000005802009c810 */ /* 0x000fe20007f1e0ff */
[----:B------:R-:W-:Y:S02]  /*4170*/  @!UP1 UIADD3 UR34, UPT, UPT, UR42, 0x20, URZ ;  /* 0x000000202a229890 */ /* 0x000fe4000fffe0ff */
[----:B------:R-:W-:Y:S01]  /*4180*/  @!UP1 UIADD3 UR32, UPT, UPT, UR7, 0x4400, URZ ;  /* 0x0000440007209890 */ /* 0x000fe2000fffe0ff */
[----:B------:R-:W-:Y:S03]  /*4190*/  VOTEU.ALL UP1, P4 ;  /* 0x0000000000ff7886 */ /* 0x000fe60002020000 */
        /* <DEDUP_REMOVED lines=13> */
.L_x_192:
[----:B------:R-:W-:Y:S01]  /*4270*/  @!P4 R2UR UR9, R9 ;  /* 0x000000000909c2ca */ /* 0x000fe200000e0000 */
[----:B------:R-:W-:Y:S01]  /*4280*/  VOTEU.ALL UP1, P4 ;  /* 0x0000000000ff7886 */ /* 0x000fe20002020000 */
[----:B------:R-:W-:Y:S01]  /*4290*/  @!P4 R2UR UR8, R0 ;  /* 0x000000000008c2ca */ /* 0x000fe200000e0000 */
[----:B------:R-:W-:Y:S01]  /*42a0*/  @!P4 IMAD.MOV.U32 R0, RZ, RZ, 0x4000 ;  /* 0x00004000ff00c424 */ /* 0x000fe200078e00ff */
[----:B------:R-:W-:Y:S01]  /*42b0*/  UMOV UR27, UR43 ;  /* 0x0000002b001b7c82 */ /* 0x000fe20008000000 */
[----:B------:R-:W-:Y:S01]  /*42c0*/  UMOV UR28, UR36 ;  /* 0x00000024001c7c82 */ /* 0x000fe20008000000 */
[----:B------:R-:W-:Y:S01]  /*42d0*/  @!UP1 UIADD3 UR26, UPT, UPT, UR42, 0x40, URZ ;  /* 0x000000402a1a9890 */ /* 0x000fe2000fffe0ff */
[----:B------:R-:W-:Y:S01]  /*42e0*/  @!P4 IADD3 R9, P0, PT, R32, 0x580, RZ ;  /* 0x000005802009c810 */ /* 0x000fe20007f1e0ff */
[----:B------:R-:W-:Y:S01]  /*42f0*/  @!UP1 UIADD3 UR24, UPT, UPT, UR7, 0x8400, URZ ;  /* 0x0000840007189890 */ /* 0x000fe2000fffe0ff */
[----:B------:R-:W-:Y:S01]  /*4300*/  VOTEU.ALL UP1, P4 ;  /* 0x0000000000ff7886 */ /* 0x000fe20002020000 */
[----:B------:R-:W-:Y:S03]  /*4310*/  UPRMT UR14, UR37, 0x654, UR25 ;  /* 0x00000654250e7896 */ /* 0x000fe60008000019 */
        /* <DEDUP_REMOVED lines=13> */
.L_x_194:
[----:B------:R-:W-:Y:S01]  /*43f0*/  @!P4 R2UR UR9, R9 ;  /* 0x000000000909c2ca */ /* 0x000fe200000e0000 */
[----:B------:R-:W-:Y:S01]  /*4400*/  VOTEU.ALL UP1, P4 ;  /* 0x0000000000ff7886 */ /* 0x000fe20002020000 */
[----:B------:R-:W-:Y:S01]  /*4410*/  @!P4 R2UR UR8, R0 ;  /* 0x000000000008c2ca */ /* 0x000fe200000e0000 */
[----:B------:R-:W-:Y:S01]  /*4420*/  @!P4 IMAD.MOV.U32 R0, RZ, RZ, 0x4000 ;  /* 0x00004000ff00c424 */ /* 0x000fe200078e00ff */
[----:B------:R-:W-:Y:S01]  /*4430*/  UMOV UR19, UR43 ;  /* 0x0000002b00137c82 */ /* 0x000fe20008000000 */
[----:B------:R-:W-:Y:S01]  /*4440*/  UMOV UR20, UR36 ;  /* 0x0000002400147c82 */ /* 0x000fe20008000000 */
[----:B------:R-:W-:Y:S01]  /*4450*/  @!UP1 UIADD3 UR18, UPT, UPT, UR42, 0x60, URZ ;  /* 0x000000602a129890 */ /* 0x000fe2000fffe0ff */
[----:B------:R-:W-:Y:S01]  /*4460*/  SHF.L.U32 R20, RZ, 0x1f, RZ ;  /* 0x0000001fff147819 */ /* 0x000fe200000006ff */
[----:B------:R-:W-:Y:S01]  /*4470*/  @!UP1 UIADD3 UR16, UPT, UPT, UR7, 0xc400, URZ ;  /* 0x0000c40007109890 */ /* 0x000fe2000fffe0ff */
[----:B------:R-:W-:Y:S01]  /*4480*/  @!P4 IADD3 R9, P0, PT, R32, 0x580, RZ ;  /* 0x000005802009c810 */ /* 0x000fe20007f1e0ff */
[----:B------:R-:W-:Y:S01]  /*4490*/  VOTEU.ALL UP1, P4 ;  /* 0x0000000000ff7886 */ /* 0x000fe20002020000 */
[----:B------:R-:W-:Y:S02]  /*44a0*/  UPRMT UR13, UR37, 0x654, UR17 ;  /* 0x00000654250d7896 */ /* 0x000fe40008000011 */
        /* <DEDUP_REMOVED lines=13> */
.L_x_196:
[----:B------:R-:W-:Y:S01]  /*4580*/  @!P4 R2UR UR9, R9 ;  /* 0x000000000909c2ca */ /* 0x000fe200000e0000 */
[----:B------:R-:W-:Y:S01]  /*4590*/  VOTEU.ALL UP1, P4 ;  /* 0x0000000000ff7886 */ /* 0x000fe20002020000 */
[----:B------:R-:W-:Y:S01]  /*45a0*/  @!P4 R2UR UR8, R0 ;  /* 0x000000000008c2ca */ /* 0x000fe200000e0000 */
[----:B------:R-:W-:Y:S01]  /*45b0*/  @!P4 IMAD.MOV.U32 R0, RZ, RZ, 0x4000 ;  /* 0x00004000ff00c424 */ /* 0x000fe200078e00ff */
[----:B------:R-:W-:Y:S01]  /*45c0*/  UMOV UR18, 0x0 ;  /* 0x0000000000127882 */ /* 0x000fe20000000000 */
[----:B------:R-:W-:Y:S01]  /*45d0*/  UMOV UR19, 0x10000000 ;  /* 0x1000000000137882 */ /* 0x000fe20000000000 */
[----:B------:R-:W-:Y:S01]  /*45e0*/  @!UP1 UIADD3 UR10, UPT, UPT, UR42, 0x80, URZ ;  /* 0x000000802a0a9890 */ /* 0x000fe2000fffe0ff */
[----:B------:R-:W-:Y:S01]  /*45f0*/  @!P4 IADD3 R9, P0, PT, R32, 0x580, RZ ;  /* 0x000005802009c810 */ /* 0x000fe20007f1e0ff */
[----:B------:R-:W-:Y:S01]  /*4600*/  UMOV UR11, UR43 ;  /* 0x0000002b000b7c82 */ /* 0x000fe20008000000 */
[----:B------:R-:W-:Y:S04]  /*4610*/  UMOV UR12, UR36 ;  /* 0x00000024000c7c82 */ /* 0x000fe80008000000 */
[----:B------:R-:W-:Y:S01]  /*4620*/  IMAD.U32 R10, RZ, RZ, UR9 ;  /* 0x00000009ff0a7e24 */ /* 0x000fe2000f8e00ff */
[----:B------:R-:W-:Y:S01]  /*4630*/  UMOV UR9, UR41 ;  /* 0x0000002900097c82 */ /* 0x000fe20008000000 */
[----:B------:R-:W-:Y:S01]  /*4640*/  IMAD.U32 R11, RZ, RZ, UR8 ;  /* 0x00000008ff0b7e24 */ /* 0x000fe2000f8e00ff */
[----:B------:R-:W-:Y:S02]  /*4650*/  @!UP1 UIADD3 UR8, UPT, UPT, UR7, 0x400, URZ ;  /* 0x0000040007089890 */ /* 0x000fe4000fffe0ff */
[----:B------:R-:W-:Y:S01]  /*4660*/  @!P4 R2UR UR22, R10 ;  /* 0x000000000a16c2ca */ /* 0x000fe200000e0000 */
[----:B------:R-:W-:Y:S01]  /*4670*/  VOTEU.ALL UP1, P4 ;  /* 0x0000000000ff7886 */ /* 0x000fe20002020000 */
        /* <DEDUP_REMOVED lines=8> */
.L_x_198:
        /* <DEDUP_REMOVED lines=9> */
[----:B------:R-:W-:Y:S03]  /*4790*/  UMOV UR12, UR36 ;  /* 0x00000024000c7c82 */ /* 0x000fe60008000000 */
[----:B------:R-:W-:Y:S02]  /*47a0*/  @!P4 IMAD.X R21, RZ, RZ, R33, P0 ;  /* 0x000000ffff15c224 */ /* 0x000fe400000e0621 */
        /* <DEDUP_REMOVED lines=11> */
[----:B------:R-:W3:Y:S02]  /*4860*/  SYNCS.PHASECHK.TRANS64.TRYWAIT P2, [UR7+0x60], R20 ;  /* 0x00006014ff0075a7 */ /* 0x000ee40008041107 */
[----:B--23--:R-:W-:Y:S05]  /*4870*/  @!P2 BRA `(.L_x_77) ;  /* 0x0000009000bca947 */ /* 0x00cfea0003800000 */
.L_x_200:
[----:B------:R-:W2:Y:S01]  /*4880*/  LDC.64 R14, c[0x0][0xb10] ;  /* 0x0002c400ff0e7b82 */ /* 0x000ea20000000a00 */
[----:B------:R-:W-:Y:S01]  /*4890*/  @!P4 R2UR UR9, R31 ;  /* 0x000000001f09c2ca */ /* 0x000fe200000e0000 */
[----:B------:R-:W-:Y:S01]  /*48a0*/  VOTEU.ALL UP1, P4 ;  /* 0x0000000000ff7886 */ /* 0x000fe20002020000 */
[----:B------:R-:W-:Y:S01]  /*48b0*/  @!P4 R2UR UR8, R21 ;  /* 0x000000001508c2ca */ /* 0x000fe200000e0000 */
[----:B------:R-:W-:Y:S01]  /*48c0*/  @!P4 IMAD.MOV.U32 R21, RZ, RZ, 0x4000 ;  /* 0x00004000ff15c424 */ /* 0x000fe200078e00ff */
[----:B------:R-:W-:Y:S03]  /*48d0*/  UMOV UR18, 0x0 ;  /* 0x0000000000127882 */ /* 0x000fe60000000000 */
[----:B------:R-:W3:Y:S01]  /*48e0*/  LDC.64 R10, c[0x0][0xb18] ;  /* 0x0002c600ff0a7b82 */ /* 0x000ee20000000a00 */
[----:B------:R-:W-:Y:S01]  /*48f0*/  @!UP1 UIADD3 UR10, UPT, UPT, UR42, 0xc0, URZ ;  /* 0x000000c02a0a9890 */ /* 0x000fe2000fffe0ff */
[----:B------:R-:W-:Y:S01]  /*4900*/  @P3 SHF.R.U32.HI R28, RZ, 0x10, R25 ;  /* 0x00000010ff1c3819 */ /* 0x000fe20000011619 */
[----:B------:R-:W-:Y:S01]  /*4910*/  UMOV UR19, 0x10000000 ;  /* 0x1000000000137882 */ /* 0x000fe20000000000 */
[----:B------:R-:W-:Y:S01]  /*4920*/  UMOV UR11, UR43 ;  /* 0x0000002b000b7c82 */ /* 0x000fe20008000000 */
[----:B------:R-:W-:Y:S03]  /*4930*/  UMOV UR12, UR36 ;  /* 0x00000024000c7c82 */ /* 0x000fe60008000000 */
[----:B------:R-:W5:Y:S01]  /*4940*/  @!P1 LDC R0, c[0x0][0xb20] ;  /* 0x0002c800ff009b82 */ /* 0x000f620000000800 */
[----:B------:R-:W-:Y:S02]  /*4950*/  VIADD R30, R30, 0x1 ;  /* 0x000000011e1e7836 */ /* 0x000fe40000000000 */
[----:B------:R-:W-:Y:S05]  /*4960*/  IMAD.U32 R34, RZ, RZ, UR9 ;  /* 0x00000009ff227e24 */ /* 0x000fea000f8e00ff */
[----:B-1----:R-:W1:Y:S01]  /*4970*/  @!P1 LDC R3, c[0x0][0xb0c] ;  /* 0x0002c300ff039b82 */ /* 0x002e620000000800 */
[----:B------:R-:W-:Y:S01]  /*4980*/  IMAD.U32 R35, RZ, RZ, UR8 ;  /* 0x00000008ff237e24 */ /* 0x000fe2000f8e00ff */
[----:B------:R-:W-:Y:S01]  /*4990*/  @!UP1 UIADD3 UR8, UPT, UPT, UR7, 0x8400, URZ ;  /* 0x0000840007089890 */ /* 0x000fe2000fffe0ff */
[----:B------:R-:W-:Y:S01]  /*49a0*/  @!P4 R2UR UR20, R34 ;  /* 0x000000002214c2ca */ /* 0x000fe200000e0000 */
[----:B------:R-:W-:Y:S02]  /*49b0*/  VOTEU.ALL UP1, P4 ;  /* 0x0000000000ff7886 */ /* 0x000fe40002020000 */
[----:B------:R-:W-:Y:S01]  /*49c0*/  @!P4 R2UR UR21, R35 ;  /* 0x000000002315c2ca */ /* 0x000fe200000e0000 */
[----:B------:R-:W-:Y:S11]  /*49d0*/  UMOV UR9, UR25 ;  /* 0x0000001900097c82 */ /* 0x000ff60008000000 */
[----:B------:R-:W-:Y:S01]  /*49e0*/  @!UPT UIADD3 URZ, UPT, UPT, URZ, URZ, URZ ;  /* 0x000000fffffff290 */ /* 0x000fe2000fffe0ff */
[----:B------:R1:W-:Y:S01]  /*49f0*/  @!UP1 UTMALDG.3D [UR8], [UR20], desc[UR18] ;  /* 0x00001208140095b4 */ /* 0x0003e20008011000 */
[----:B------:R1:W-:Y:S02]  /*4a00*/  @!P4 SYNCS.ARRIVE.TRANS64.RED.A0TR RZ, [UR7+0x40], R21 ;  /* 0x00004015ffffc9a7 */ /* 0x0003e40008300407 */
[----:B-1----:R-:W-:Y:S01]  /*4a10*/  @!P1 ISETP.NE.AND P2, PT, R3, 0x1, PT ;  /* 0x000000010300980c */ /* 0x002fe20003f45270 */
[C---:B--2---:R-:W-:Y:S01]  /*4a20*/  @!P1 IMAD.HI.U32 R14, R13.reuse, R14, RZ ;  /* 0x0000000e0d0e9227 */ /* 0x044fe200078e00ff */
[----:B---3--:R-:W-:Y:S03]  /*4a30*/  @!P1 ISETP.NE.AND P0, PT, R10, 0x1, PT ;  /* 0x000000010a00980c */ /* 0x008fe60003f05270 */
[C---:B------:R-:W-:Y:S01]  /*4a40*/  @!P1 IMAD.HI.U32 R11, R8.reuse, R11, RZ ;  /* 0x0000000b080b9227 */ /* 0x040fe200078e00ff */
[----:B------:R-:W-:Y:S04]  /*4a50*/  @!P1 SHF.R.U32.HI R14, RZ, R15, R14 ;  /* 0x0000000fff0e9219 */ /* 0x000fe8000001160e */
[----:B-----5:R-:W-:Y:S01]  /*4a60*/  @!P1 SHF.R.U32.HI R9, RZ, R0, R11 ;  /* 0x00000000ff099219 */ /* 0x020fe2000001160b */
[----:B------:R-:W-:Y:S01]  /*4a70*/  SYNCS.ARRIVE.TRANS64.RED.A1T0 RZ, [UR14], RZ ;  /* 0x000000ffffff79a7 */ /* 0x000fe2000810040e */
[----:B------:R-:W-:Y:S02]  /*4a80*/  @!P1 SEL R14, R13, R14, !P2 ;  /* 0x0000000e0d0e9207 */ /* 0x000fe40005000000 */
[----:B------:R-:W-:Y:S01]  /*4a90*/  @!P1 SEL R9, R8, R9, !P0 ;  /* 0x0000000908099207 */ /* 0x000fe20004000000 */
[----:B------:R-:W1:Y:S04]  /*4aa0*/  SYNCS.PHASECHK.TRANS64.TRYWAIT P5, [UR7+0x68], R20 ;  /* 0x00006814ff0075a7 */ /* 0x000e6800080a1107 */
[----:B------:R-:W-:Y:S02]  /*4ab0*/  @!P1 IMAD.IADD R0, R9, 0x1, -R14 ;  /* 0x0000000109009824 */ /* 0x000fe400078e0a0e */
[----:B------:R-:W-:Y:S02]  /*4ac0*/  @!P1 IMAD.IADD R9, R14, 0x1, -R9 ;  /* 0x000000010e099824 */ /* 0x000fe400078e0a09 */
[----:B------:R-:W-:Y:S02]  /*4ad0*/  @!P1 IMAD R13, R0, R3, R13 ;  /* 0x00000003000d9224 */ /* 0x000fe400078e020d */
[----:B------:R-:W-:Y:S01]  /*4ae0*/  @!P1 IMAD R8, R9, R10, R8 ;  /* 0x0000000a09089224 */ /* 0x000fe200078e0208 */
[----:B-1----:R-:W-:Y:S06]  /*4af0*/  @!P5 BRA `(.L_x_78) ;  /* 0x000000900034d947 */ /* 0x002fec0003800000 */
.L_x_202:
[----:B-1----:R-:W-:Y:S01]  /*4b00*/  @!P4 IADD3 R3, P0, PT, R32, 0x580, RZ ;  /* 0x000005802003c810 */ /* 0x002fe20007f1e0ff */
[----:B------:R-:W-:Y:S01]  /*4b10*/  VOTEU.ALL UP1, P4 ;  /* 0x0000000000ff7886 */ /* 0x000fe20002020000 */
[----:B------:R-:W-:Y:S01]  /*4b20*/  UMOV UR18, 0x0 ;  /* 0x0000000000127882 */ /* 0x000fe20000000000 */
[----:B------:R-:W-:Y:S01]  /*4b30*/  UMOV UR19, 0x10000000 ;  /* 0x1000000000137882 */ /* 0x000fe20000000000 */
[----:B------:R-:W-:Y:S01]  /*4b40*/  @!P4 R2UR UR9, R3 ;  /* 0x000000000309c2ca */ /* 0x000fe200000e0000 */
[----:B------:R-:W-:Y:S01]  /*4b50*/  @!P4 IMAD.X R0, RZ, RZ, R33, P0 ;  /* 0x000000ffff00c224 */ /* 0x000fe200000e0621 */
[----:B------:R-:W-:Y:S01]  /*4b60*/  @!UP1 UIADD3 UR10, UPT, UPT, UR42, 0xe0, URZ ;  /* 0x000000e02a0a9890 */ /* 0x000fe2000fffe0ff */
[----:B------:R-:W-:Y:S01]  /*4b70*/  ISETP.NE.AND P0, PT, R30, 0x2, PT ;  /* 0x000000021e00780c */ /* 0x000fe20003f05270 */
[----:B------:R-:W-:Y:S01]  /*4b80*/  UMOV UR11, UR43 ;  /* 0x0000002b000b7c82 */ /* 0x000fe20008000000 */
[----:B------:R-:W-:Y:S01]  /*4b90*/  UMOV UR12, UR36 ;  /* 0x00000024000c7c82 */ /* 0x000fe20008000000 */
[----:B------:R-:W-:Y:S01]  /*4ba0*/  @!P4 R2UR UR8, R0 ;  /* 0x000000000008c2ca */ /* 0x000fe200000e0000 */
[----:B------:R-:W-:Y:S01]  /*4bb0*/  IMAD.IADD R20, R8, 0x1, R102 ;  /* 0x0000000108147824 */ /* 0x000fe200078e0266 */
[----:B------:R-:W-:Y:S01]  /*4bc0*/  @P3 R2UR UR36, R28 ;  /* 0x000000001c2432ca */ /* 0x000fe200000e0000 */
[----:B------:R-:W-:Y:S01]  /*4bd0*/  IMAD.IADD R21, R13, 0x1, R104 ;  /* 0x000000010d157824 */ /* 0x000fe200078e0268 */
[----:B------:R-:W-:Y:S02]  /*4be0*/  SEL R0, RZ, 0x1, P0 ;  /* 0x00000001ff007807 */ /* 0x000fe40000000000 */
[----:B------:R-:W-:Y:S01]  /*4bf0*/  SEL R30, R30, RZ, P0 ;  /* 0x000000ff1e1e7207 */ /* 0x000fe20000000000 */
[----:B------:R-:W-:Y:S01]  /*4c00*/  IMAD.U32 R10, RZ, RZ, UR9 ;  /* 0x00000009ff0a7e24 */ /* 0x000fe2000f8e00ff */
[----:B------:R-:W-:Y:S01]  /*4c10*/  UMOV UR9, UR17 ;  /* 0x0000001100097c82 */ /* 0x000fe20008000000 */
[----:B------:R-:W-:Y:S03]  /*4c20*/  LOP3.LUT R29, R29, R0, RZ, 0x3c, !PT ;  /* 0x000000001d1d7212 */ /* 0x000fe600078e3cff */
[----:B------:R-:W-:Y:S01]  /*4c30*/  @!P4 R2UR UR14, R10 ;  /* 0x000000000a0ec2ca */ /* 0x000fe200000e0000 */
[----:B------:R-:W-:Y:S01]  /*4c40*/  IMAD.U32 R11, RZ, RZ, UR8 ;  /* 0x00000008ff0b7e24 */ /* 0x000fe2000f8e00ff */
[----:B------:R-:W-:Y:S01]  /*4c50*/  @!UP1 UIADD3 UR8, UPT, UPT, UR7, 0xc400, URZ ;  /* 0x0000c40007089890 */ /* 0x000fe2000fffe0ff */
[----:B------:R-:W-:Y:S03]  /*4c60*/  VOTEU.ALL UP1, P4 ;  /* 0x0000000000ff7886 */ /* 0x000fe60002020000 */
[----:B------:R-:W-:Y:S11]  /*4c70*/  @!P4 R2UR UR15, R11 ;  /* 0x000000000b0fc2ca */ /* 0x000ff600000e0000 */
[----:B------:R-:W-:Y:S02]  /*4c80*/  @!UPT UIADD3 URZ, UPT, UPT, URZ, URZ, URZ ;  /* 0x000000fffffff290 */ /* 0x000fe4000fffe0ff */
[----:B------:R2:W-:Y:S01]  /*4c90*/  @!UP1 UTMALDG.3D [UR8], [UR14], desc[UR18] ;  /* 0x000012080e0095b4 */ /* 0x0005e20008011000 */
[----:B------:R2:W-:Y:S01]  /*4ca0*/  @!P4 SYNCS.ARRIVE.TRANS64.RED.A0TR RZ, [UR7+0x48], R23 ;  /* 0x00004817ffffc9a7 */ /* 0x0005e20008300407 */
[----:B------:R-:W-:Y:S01]  /*4cb0*/  UPLOP3.LUT UP1, UPT, UPT, UPT, UPT, 0x80, 0x8 ;  /* 0x000000000008789c */ /* 0x000fe20003f2f070 */
[----:B------:R-:W-:Y:S01]  /*4cc0*/  SYNCS.ARRIVE.TRANS64.RED.A1T0 RZ, [UR13], RZ ;  /* 0x000000ffffff79a7 */ /* 0x000fe2000810040d */
[----:B------:R-:W-:Y:S09]  /*4cd0*/  @P3 BRA `(.L_x_79) ;  /* 0xffffffec00103947 */ /* 0x000ff2000383ffff */
[----:B------:R-:W1:Y:S02]  /*4ce0*/  SYNCS.PHASECHK.TRANS64.TRYWAIT P0, [UR7+0x50], R12 ;  /* 0x0000500cff0075a7 */ /* 0x000e640008001107 */
[----:B-1----:R-:W-:Y:S05]  /*4cf0*/  @!P0 BRA `(.L_x_80) ;  /* 0x0000008c00cc8947 */ /* 0x002fea0003800000 */
.L_x_204:
[----:B------:R-:W3:Y:S02]  /*4d00*/  SYNCS.PHASECHK.TRANS64.TRYWAIT P0, [UR7+0x58], R12 ;  /* 0x0000580cff0075a7 */ /* 0x000ee40008001107 */
[----:B---3--:R-:W-:Y:S05]  /*4d10*/  @!P0 BRA `(.L_x_81) ;  /* 0x0000008c00dc8947 */ /* 0x008fea0003800000 */
.L_x_206:
[----:B------:R-:W3:Y:S01]  /*4d20*/  SYNCS.PHASECHK.TRANS64.TRYWAIT P0, [UR7+0x60], R12 ;  /* 0x0000600cff0075a7 */ /* 0x000ee20008001107 */
[----:B------:R-:W-:Y:S01]  /*4d30*/  HFMA2 R0, -RZ, RZ, 0, 5.9604644775390625e-08 ;  /* 0x00000001ff007431 */ /* 0x000fe200000001ff */
[----:B---3--:R-:W-:Y:S06]  /*4d40*/  @!P0 BRA `(.L_x_82) ;  /* 0x0000008c00e88947 */ /* 0x008fec0003800000 */
.L_x_208:
[----:B------:R-:W-:Y:S02]  /*4d50*/  MOV R2, UR7 ;  /* 0x0000000700027c02 */ /* 0x000fe40008000f00 */
[----:B-1----:R-:W-:-:S07]  /*4d60*/  SHF.L.U32 R3, R0, 0x1f, RZ ;  /* 0x0000001f00037819 */ /* 0x002fce00000006ff */
.L_x_83:
[----:B-1----:R1:W3:Y:S02]  /*4d70*/  SYNCS.PHASECHK.TRANS64.TRYWAIT P0, [R2+URZ+0x68], R3 ;  /* 0x00006803020075a7 */ /* 0x0022e400080011ff */
[----:B---3--:R-:W-:Y:S05]  /*4d80*/  @!P0 NANOSLEEP.SYNCS 0x989680 ;  /* 0x009896800000895d */ /* 0x008fea0003900000 */
[----:B------:R-:W3:Y:S02]  /*4d90*/  @!P0 SYNCS.PHASECHK.TRANS64 P0, [R2+URZ+0x68], R3 ;  /* 0x00006803020085a7 */ /* 0x000ee400080010ff */
[----:B--23--:R-:W-:Y:S05]  /*4da0*/  @P0 EXIT ;  /* 0x000000000000094d */ /* 0x00cfea0003800000 */
[----:B------:R-:W-:Y:S05]  /*4db0*/  BRA `(.L_x_83) ;  /* 0xfffffffc00ec7947 */ /* 0x000fea000383ffff */
.L_x_64:
[----:B------:R-:W-:-:S06]  /*4dc0*/  UISETP.GE.AND UP1, UPT, UR8, 0x4, UPT ;  /* 0x000000040800788c */ /* 0x000fcc000bf26270 */
[----:B------:R-:W-:-:S13]  /*4dd0*/  PLOP3.LUT P0, PT, PT, PT, UP1, 0x80, 0x8 ;  /* 0x000000000008781c */ /* 0x000fda0003f0f018 */
[----:B------:R-:W-:Y:S05]  /*4de0*/  @!P0 EXIT ;  /* 0x000000000000894d */ /* 0x000fea0003800000 */
[----:B------:R-:W-:Y:S01]  /*4df0*/  BAR.SYNC.DEFER_BLOCKING 0x6, 0xa0 ;  /* 0x0182800000007b1d */ /* 0x000fe20000010000 */
[C---:B------:R-:W-:Y:S01]  /*4e00*/  IMAD.SHL.U32 R3, R117.reuse, 0x20, RZ ;  /* 0x0000002075037824 */ /* 0x040fe200078e00ff */
[C---:B------:R-:W-:Y:S01]  /*4e10*/  LOP3.LUT R109, R117.reuse, 0x1, RZ, 0xc0, !PT ;  /* 0x00000001756d7812 */ /* 0x040fe200078ec0ff */
[C---:B------:R-:W-:Y:S02]  /*4e20*/  IMAD.U32 R47, R117.reuse, 0x10000, RZ ;  /* 0x00010000752f7824 */ /* 0x040fe400078e00ff */
[----:B------:R-:W-:Y:S01]  /*4e30*/  IMAD.SHL.U32 R108, R117, 0x4, RZ ;  /* 0x00000004756c7824 */ /* 0x000fe200078e00ff */
[----:B------:R-:W-:Y:S02]  /*4e40*/  UMOV UR48, 0x400 ;  /* 0x0000040000307882 */ /* 0x000fe40000000000 */
[----:B------:R-:W1:Y:S01]  /*4e50*/  LDC R107, c[0x0][0x370] ;  /* 0x0000dc00ff6b7b82 */ /* 0x000e620000000800 */
[----:B------:R-:W-:Y:S01]  /*4e60*/  ULEA UR48, UR37, UR48, 0x18 ;  /* 0x0000003025307291 */ /* 0x000fe2000f8ec0ff */
[----:B------:R-:W-:Y:S01]  /*4e70*/  ISETP.NE.U32.AND P0, PT, R109, 0x1, PT ;  /* 0x000000016d00780c */ /* 0x000fe20003f05070 */
[----:B------:R-:W-:Y:S01]  /*4e80*/  IMAD.MOV.U32 R116, RZ, RZ, 0x2 ;  /* 0x00000002ff747424 */ /* 0x000fe200078e00ff */
[----:B------:R-:W-:Y:S01]  /*4e90*/  LOP3.LUT R5, R3, 0xe0, RZ, 0xc0, !PT ;  /* 0x000000e003057812 */ /* 0x000fe200078ec0ff */
[----:B------:R-:W-:Y:S01]  /*4ea0*/  UIADD3 UR4, UPT, UPT, UR48, 0x400, URZ ;  /* 0x0000040030047890 */ /* 0x000fe2000fffe0ff */
[----:B------:R-:W-:Y:S01]  /*4eb0*/  LOP3.LUT R47, R47, 0x600000, RZ, 0xc0, !PT ;  /* 0x006000002f2f7812 */ /* 0x000fe200078ec0ff */
[----:B------:R-:W-:Y:S01]  /*4ec0*/  IMAD.MOV.U32 R115, RZ, RZ, 0x4 ;  /* 0x00000004ff737424 */ /* 0x000fe200078e00ff */
[----:B------:R-:W2:Y:S01]  /*4ed0*/  LDC R42, c[0x0][0xb0c] ;  /* 0x0002c300ff2a7b82 */ /* 0x000ea20000000800 */
[----:B------:R-:W-:Y:S01]  /*4ee0*/  R2P PR, R117, 0x6 ;  /* 0x0000000675007804 */ /* 0x000fe20000000000 */
[----:B------:R-:W-:Y:S01]  /*4ef0*/  IMAD.MOV.U32 R44, RZ, RZ, RZ ;  /* 0x000000ffff2c7224 */ /* 0x000fe200078e00ff */
[----:B------:R-:W-:Y:S01]  /*4f00*/  LOP3.LUT R108, R5, 0x1c, R108, 0xf8, !PT ;  /* 0x0000001c056c7812 */ /* 0x000fe200078ef86c */
[----:B------:R-:W-:Y:S01]  /*4f10*/  IMAD.MOV.U32 R114, RZ, RZ, RZ ;  /* 0x000000ffff727224 */ /* 0x000fe200078e00ff */
[----:B------:R-:W-:Y:S01]  /*4f20*/  P2R R2, PR, RZ, 0x1 ;  /* 0x00000001ff027803 */ /* 0x000fe20000000000 */
[----:B------:R-:W-:Y:S01]  /*4f30*/  IMAD.MOV.U32 R120, RZ, RZ, RZ ;  /* 0x000000ffff787224 */ /* 0x000fe200078e00ff */
[----:B------:R-:W-:Y:S01]  /*4f40*/  LOP3.LUT R108, R108, 0xf00, R3, 0xf8, !PT ;  /* 0x00000f006c6c7812 */ /* 0x000fe200078ef803 */
[----:B------:R-:W4:Y:S01]  /*4f50*/  LDC R105, c[0x0][0xb20] ;  /* 0x0002c800ff697b82 */ /* 0x000f220000000800 */
[----:B------:R-:W3:Y:S01]  /*4f60*/  LDS R0, [UR48+0x110] ;  /* 0x00011030ff007984 */ /* 0x000ee20008000800 */
[----:B------:R-:W-:Y:S01]  /*4f70*/  LOP3.LUT R117, R117, 0x60, RZ, 0xc0, !PT ;  /* 0x0000006075757812 */ /* 0x000fe200078ec0ff */
[----:B------:R-:W-:Y:S01]  /*4f80*/  IMAD.MOV.U32 R113, RZ, RZ, RZ ;  /* 0x000000ffff717224 */ /* 0x000fe200078e00ff */
[----:B------:R-:W-:Y:S01]  /*4f90*/  SEL R116, R116, 0xfffffffe, !P1 ;  /* 0xfffffffe74747807 */ /* 0x000fe20004800000 */
[----:B------:R-:W-:Y:S01]  /*4fa0*/  IMAD.U32 R111, RZ, RZ, UR4 ;  /* 0x00000004ff6f7e24 */ /* 0x000fe2000f8e00ff */
[----:B------:R-:W-:Y:S01]  /*4fb0*/  SEL R115, R115, 0xfffffffc, !P2 ;  /* 0xfffffffc73737807 */ /* 0x000fe20005000000 */
[----:B------:R-:W1:Y:S01]  /*4fc0*/  LDCU.64 UR52, c[0x0][0x348] ;  /* 0x00006900ff3477ac */ /* 0x000e620008000a00 */
[----:B------:R-:W1:Y:S01]  /*4fd0*/  LDC R41, c[0x0][0xb30] ;  /* 0x0002cc00ff297b82 */ /* 0x000e620000000800 */
[----:B------:R-:W1:Y:S01]  /*4fe0*/  LDCU.64 UR38, c[0x0][0x888] ;  /* 0x00011100ff2677ac */ /* 0x000e620008000a00 */
[----:B------:R-:W1:Y:S06]  /*4ff0*/  LDCU.64 UR44, c[0x0][0x890] ;  /* 0x00011200ff2c77ac */ /* 0x000e6c0008000a00 */
[----:B------:R-:W1:Y:S01]  /*5000*/  LDC.64 R100, c[0x0][0xb10] ;  /* 0x0002c400ff647b82 */ /* 0x000e620000000a00 */
[----:B------:R-:W-:Y:S01]  /*5010*/  UMOV UR49, URZ ;  /* 0x000000ff00317c82 */ /* 0x000fe20008000000 */
[----:B------:R-:W-:-:S06]  /*5020*/  UMOV UR51, URZ ;  /* 0x000000ff00337c82 */ /* 0x000fcc0008000000 */
[----:B------:R-:W1:Y:S08]  /*5030*/  LDC.64 R38, c[0x0][0xb18] ;  /* 0x0002c600ff267b82 */ /* 0x000e700000000a00 */
[----:B------:R-:W1:Y:S08]  /*5040*/  LDC.64 R36, c[0x0][0xb28] ;  /* 0x0002ca00ff247b82 */ /* 0x000e700000000a00 */
[----:B------:R-:W1:Y:S01]  /*5050*/  LDC.64 R98, c[0x0][0x8b0] ;  /* 0x00022c00ff627b82 */ /* 0x000e620000000a00 */
[----:B---3--:R-:W-:-:S07]  /*5060*/  IMAD.IADD R47, R0, 0x1, R47 ;  /* 0x00000001002f7824 */ /* 0x008fce00078e022f */
[----:B------:R-:W3:Y:S08]  /*5070*/  LDC.64 R96, c[0x0][0x8a8] ;  /* 0x00022a00ff607b82 */ /* 0x000ef00000000a00 */
[----:B--2-4-:R-:W1:Y:S02]  /*5080*/  LDC R106, c[0x0][0x374] ;  /* 0x0000dd00ff6a7b82 */ /* 0x014e640000000800 */
.L_x_159:
[C---:B------:R-:W-:Y:S02]  /*5090*/  LEA R0, R120.reuse, UR48, 0x3 ;  /* 0x0000003078007c11 */ /* 0x040fe4000f8e18ff */
[----:B------:R-:W-:Y:S02]  /*50a0*/  SHF.L.U32 R3, R113, 0x1f, RZ ;  /* 0x0000001f71037819 */ /* 0x000fe400000006ff */
[----:B------:R-:W-:Y:S02]  /*50b0*/  LEA R16, R120, UR48, 0x4 ;  /* 0x0000003078107c11 */ /* 0x000fe4000f8e20ff */
[----:B------:R-:W2:Y:S02]  /*50c0*/  SYNCS.PHASECHK.TRANS64.TRYWAIT P0, [R0+URZ+0x80], R3 ;  /* 0x00008003000075a7 */ /* 0x000ea400080011ff */
[----:B--2---:R-:W-:Y:S05]  /*50d0*/  @!P0 BRA `(.L_x_84) ;  /* 0x0000008c001c8947 */ /* 0x004fea0003800000 */
.L_x_209:
[----:B------:R-:W4:Y:S01]  /*50e0*/  LDC.64 R12, c[0x0][0xb10] ;  /* 0x0002c400ff0c7b82 */ /* 0x000f220000000a00 */
[----:B------:R-:W3:Y:S01]  /*50f0*/  LDS.128 R16, [R16+0xf0] ;  /* 0x0000f00010107984 */ /* 0x000ee20000000c00 */
[----:B-1----:R-:W-:Y:S01]  /*5100*/  ISETP.NE.AND P1, PT, R41, 0x1, PT ;  /* 0x000000012900780c */ /* 0x002fe20003f25270 */
[----:B--2---:R-:W-:Y:S01]  /*5110*/  VIADD R0, R0, 0x90 ;  /* 0x0000009000007836 */ /* 0x004fe20000000000 */
[----:B------:R-:W-:Y:S04]  /*5120*/  ISETP.GE.AND P0, PT, R40, 0x1, PT ;  /* 0x000000012800780c */ /* 0x000fe80003f06270 */
[----:B------:R-:W1:Y:S01]  /*5130*/  LDC.64 R10, c[0x0][0xb18] ;  /* 0x0002c600ff0a7b82 */ /* 0x000e620000000a00 */
[----:B------:R-:W-:Y:S01]  /*5140*/  PRMT R0, RZ, 0x654, R0 ;  /* 0x00000654ff007816 */ /* 0x000fe20000000000 */
[----:B------:R-:W-:Y:S01]  /*5150*/  @!PT LDS RZ, [RZ] ;  /* 0x00000000fffff984 */ /* 0x000fe20000000800 */
[----:B------:R-:W-:Y:S01]  /*5160*/  @!PT LDS RZ, [RZ] ;  /* 0x00000000fffff984 */ /* 0x000fe20000000800 */
[----:B------:R-:W-:Y:S01]  /*5170*/  @!PT LDS RZ, [RZ] ;  /* 0x00000000fffff984 */ /* 0x000fe20000000800 */
[----:B------:R-:W-:Y:S01]  /*5180*/  @!PT LDS RZ, [RZ] ;  /* 0x00000000fffff984 */ /* 0x000fe20000000800 */
[----:B------:R2:W-:Y:S06]  /*5190*/  MEMBAR.ALL.CTA ;  /* 0x0000000000007992 */ /* 0x0005ec0000008000 */
[----:B--2---:R-:W2:Y:S01]  /*51a0*/  FENCE.VIEW.ASYNC.S ;  /* 0x00000000000073c6 */ /* 0x004ea20000000000 */
[----:B------:R-:W1:Y:S08]  /*51b0*/  @!P1 LDC R14, c[0x0][0xb20] ;  /* 0x0002c800ff0e9b82 */ /* 0x000e700000000800 */
[----:B------:R-:W1:Y:S01]  /*51c0*/  @!P1 LDC R9, c[0x0][0xb0c] ;  /* 0x0002c300ff099b82 */ /* 0x000e620000000800 */
[----:B--2---:R2:W-:Y:S01]  /*51d0*/  SYNCS.ARRIVE.TRANS64.RED.A1T0 RZ, [R0+URZ], RZ ;  /* 0x000000ff00ff79a7 */ /* 0x0045e200081004ff */
[----:B---3--:R-:W-:Y:S04]  /*51e0*/  LOP3.LUT P4, RZ, R18, 0x1, RZ, 0xc0, !PT ;  /* 0x0000000112ff7812 */ /* 0x008fe8000788c0ff */
[----:B------:R-:W-:Y:S09]  /*51f0*/  P2R R118, PR, RZ, 0x10 ;  /* 0x00000010ff767803 */ /* 0x000ff20000000000 */
[----:B------:R-:W-:Y:S02]  /*5200*/  @P4 MOV R45, R16 ;  /* 0x00000010002d4202 */ /* 0x000fe40000000f00 */
[----:B------:R-:W-:Y:S01]  /*5210*/  @P4 LOP3.LUT R43, R17, 0xffff, RZ, 0xc0, !PT ;  /* 0x0000ffff112b4812 */ /* 0x000fe200078ec0ff */
[----:B--2-4-:R-:W-:Y:S06]  /*5220*/  @!P0 BRA `(.L_x_85) ;  /* 0x0000000000a48947 */ /* 0x014fec0003800000 */
[----:B------:R-:W-:Y:S01]  /*5230*/  IMAD.HI.U32 R24, R106, R39, RZ ;  /* 0x000000276a187227 */ /* 0x000fe200078e00ff */
[----:B------:R-:W-:Y:S02]  /*5240*/  ISETP.NE.AND P0, PT, R38, 0x1, PT ;  /* 0x000000012600780c */ /* 0x000fe40003f05270 */
[----:B------:R-:W-:Y:S01]  /*5250*/  ISETP.NE.AND P2, PT, R40, 0x1, PT ;  /* 0x000000012800780c */ /* 0x000fe20003f45270 */
[-C--:B------:R-:W-:Y:S01]  /*5260*/  IMAD.HI.U32 R22, R107, R100.reuse, RZ ;  /* 0x000000646b167227 */ /* 0x080fe200078e00ff */
[----:B------:R-:W-:Y:S02]  /*5270*/  SHF.R.U32.HI R23, RZ, R105, R24 ;  /* 0x00000069ff177219 */ /* 0x000fe40000011618 */
[----:B------:R-:W-:Y:S01]  /*5280*/  ISETP.NE.AND P3, PT, R42, 0x1, PT ;  /* 0x000000012a00780c */ /* 0x000fe20003f65270 */
[----:B------:R-:W-:Y:S01]  /*5290*/  IMAD.HI.U32 R28, R43, R39, RZ ;  /* 0x000000272b1c7227 */ /* 0x000fe200078e00ff */
[----:B------:R-:W-:Y:S02]  /*52a0*/  SHF.R.U32.HI R22, RZ, R101, R22 ;  /* 0x00000065ff167219 */ /* 0x000fe40000011616 */
[----:B------:R-:W-:Y:S01]  /*52b0*/  SEL R3, R106, R23, !P0 ;  /* 0x000000176a037207 */ /* 0x000fe20004000000 */
[----:B------:R-:W-:Y:S01]  /*52c0*/  IMAD.HI.U32 R26, R45, R100, RZ ;  /* 0x000000642d1a7227 */ /* 0x000fe200078e00ff */
[----:B------:R-:W-:Y:S03]  /*52d0*/  SEL R7, R107, R22, !P3 ;  /* 0x000000166b077207 */ /* 0x000fe60005800000 */
[-C--:B------:R-:W-:Y:S01]  /*52e0*/  IMAD.HI.U32 R22, R3, R36.reuse, RZ ;  /* 0x0000002403167227 */ /* 0x080fe200078e00ff */
[----:B------:R-:W-:Y:S03]  /*52f0*/  SHF.R.U32.HI R26, RZ, R101, R26 ;  /* 0x00000065ff1a7219 */ /* 0x000fe6000001161a */
[----:B------:R-:W-:Y:S01]  /*5300*/  IMAD.HI.U32 R24, R7, R36, RZ ;  /* 0x0000002407187227 */ /* 0x000fe200078e00ff */
[----:B------:R-:W-:Y:S02]  /*5310*/  @P2 SHF.R.U32.HI R3, RZ, R37, R22 ;  /* 0x00000025ff032219 */ /* 0x000fe40000011616 */
[----:B------:R-:W-:Y:S02]  /*5320*/  SHF.R.U32.HI R22, RZ, R105, R28 ;  /* 0x00000069ff167219 */ /* 0x000fe4000001161c */
[----:B------:R-:W-:Y:S01]  /*5330*/  @P2 SHF.R.U32.HI R7, RZ, R37, R24 ;  /* 0x00000025ff072219 */ /* 0x000fe20000011618 */
[C---:B------:R-:W-:Y:S01]  /*5340*/  IMAD R2, R40.reuse, R3, RZ ;  /* 0x0000000328027224 */ /* 0x040fe200078e02ff */
[----:B------:R-:W-:Y:S02]  /*5350*/  SEL R5, R43, R22, !P0 ;  /* 0x000000162b057207 */ /* 0x000fe40004000000 */
[----:B------:R-:W-:Y:S01]  /*5360*/  SEL R3, R45, R26, !P3 ;  /* 0x0000001a2d037207 */ /* 0x000fe20005800000 */
[----:B------:R-:W-:Y:S01]  /*5370*/  IMAD R4, R40, R7, RZ ;  /* 0x0000000728047224 */ /* 0x000fe200078e02ff */
[C---:B------:R-:W-:Y:S01]  /*5380*/  ISETP.GE.AND P0, PT, R5.reuse, R2, PT ;  /* 0x000000020500720c */ /* 0x040fe20003f06270 */
[----:B------:R-:W-:Y:S03]  /*5390*/  IMAD.HI.U32 R6, R5, R36, RZ ;  /* 0x0000002405067227 */ /* 0x000fe600078e00ff */
[----:B------:R-:W-:Y:S01]  /*53a0*/  ISETP.GE.OR P0, PT, R3, R4, P0 ;  /* 0x000000040300720c */ /* 0x000fe20000706670 */
[----:B------:R-:W-:Y:S01]  /*53b0*/  IMAD.MOV R4, RZ, RZ, -R3 ;  /* 0x000000ffff047224 */ /* 0x000fe200078e0a03 */
[-C--:B------:R-:W-:Y:S03]  /*53c0*/  SHF.R.U32.HI R6, RZ, R37.reuse, R6 ;  /* 0x00000025ff067219 */ /* 0x080fe60000011606 */
[----:B------:R-:W-:Y:S01]  /*53d0*/  IMAD R45, R42, R4, R45 ;  /* 0x000000042a2d7224 */ /* 0x000fe200078e022d */
[----:B------:R-:W-:Y:S05]  /*53e0*/  SEL R15, R5, R6, !P2 ;  /* 0x00000006050f7207 */ /* 0x000fea0005000000 */
[----:B------:R-:W-:Y:S02]  /*53f0*/  IMAD.MOV R6, RZ, RZ, -R15 ;  /* 0x000000ffff067224 */ /* 0x000fe400078e0a0f */
[C---:B------:R-:W-:Y:S04]  /*5400*/  @!P0 IMAD.HI.U32 R2, R3.reuse, R36, RZ ;  /* 0x0000002403028227 */ /* 0x040fe800078e00ff */
[----:B------:R-:W-:Y:S01]  /*5410*/  IMAD R6, R40, R6, R5 ;  /* 0x0000000628067224 */ /* 0x000fe200078e0205 */
[----:B------:R-:W-:Y:S04]  /*5420*/  @!P0 SHF.R.U32.HI R2, RZ, R37, R2 ;  /* 0x00000025ff028219 */ /* 0x000fe80000011602 */
[----:B------:R-:W-:Y:S02]  /*5430*/  @!P0 SEL R0, R3, R2, !P2 ;  /* 0x0000000203008207 */ /* 0x000fe40005000000 */
[----:B------:R-:W-:Y:S02]  /*5440*/  IADD3 R2, PT, PT, -R5, RZ, RZ ;  /* 0x000000ff05027210 */ /* 0x000fe40007ffe1ff */
[----:B------:R-:W-:Y:S01]  /*5450*/  @!P0 IADD3 R8, PT, PT, R15, -R0, RZ ;  /* 0x800000000f088210 */ /* 0x000fe20007ffe0ff */
[----:B------:R-:W-:Y:S02]  /*5460*/  @!P0 IMAD R0, R7, R6, R0 ;  /* 0x0000000607008224 */ /* 0x000fe400078e0200 */
[----:B------:R-:W-:Y:S02]  /*5470*/  IMAD R43, R38, R2, R43 ;  /* 0x00000002262b7224 */ /* 0x000fe400078e022b */
[----:B------:R-:W-:Y:S02]  /*5480*/  @!P0 IMAD R5, R8, R40, R3 ;  /* 0x0000002808058224 */ /* 0x000fe400078e0203 */
[----:B------:R-:W-:Y:S04]  /*5490*/  @!P0 IMAD.MOV.U32 R3, RZ, RZ, R0 ;  /* 0x000000ffff038224 */ /* 0x000fe800078e0000 */
[----:B------:R-:W-:Y:S02]  /*54a0*/  IMAD R45, R3, R42, R45 ;  /* 0x0000002a032d7224 */ /* 0x000fe400078e022d */
[----:B------:R-:W-:Y:S07]  /*54b0*/  IMAD R43, R5, R38, R43 ;  /* 0x00000026052b7224 */ /* 0x000fee00078e022b */
.L_x_85:
[----:B-1----:R-:W-:Y:S01]  /*54c0*/  @!P1 ISETP.NE.AND P0, PT, R10, 0x1, PT ;  /* 0x000000010a00980c */ /* 0x002fe20003f05270 */
[----:B------:R-:W-:Y:S01]  /*54d0*/  @!P1 IMAD.HI.U32 R3, R43, R11, RZ ;  /* 0x0000000b2b039227 */ /* 0x000fe200078e00ff */
[----:B------:R-:W-:Y:S01]  /*54e0*/  R2UR UR42, R21 ;  /* 0x00000000152a72ca */ /* 0x000fe200000e0000 */
[----:B------:R-:W-:Y:S01]  /*54f0*/  BSSY.RECONVERGENT B6, `(.L_x_86) ;  /* 0x0000031000067945 */ /* 0x000fe20003800200 */
[----:B------:R-:W-:Y:S01]  /*5500*/  R2UR UR41, R20 ;  /* 0x00000000142972ca */ /* 0x000fe200000e0000 */
[----:B------:R-:W-:Y:S01]  /*5510*/  @!P1 IMAD.HI.U32 R0, R45, R12, RZ ;  /* 0x0000000c2d009227 */ /* 0x000fe200078e00ff */
[----:B------:R-:W-:Y:S02]  /*5520*/  @!P1 SHF.R.U32.HI R2, RZ, R14, R3 ;  /* 0x0000000eff029219 */ /* 0x000fe40000011603 */
[----:B------:R-:W-:Y:S01]  /*5530*/  @!P1 ISETP.NE.AND P2, PT, R9, 0x1, PT ;  /* 0x000000010900980c */ /* 0x000fe20003f45270 */
[----:B------:R-:W-:Y:S01]  /*5540*/  VIADD R120, R120, 0x1 ;  /* 0x0000000178787836 */ /* 0x000fe20000000000 */
[----:B------:R-:W-:Y:S02]  /*5550*/  @!P1 SEL R2, R43, R2, !P0 ;  /* 0x000000022b029207 */ /* 0x000fe40004000000 */
[----:B------:R-:W-:Y:S02]  /*5560*/  @!P1 SHF.R.U32.HI R0, RZ, R13, R0 ;  /* 0x0000000dff009219 */ /* 0x000fe40000011600 */
[----:B------:R-:W-:Y:S01]  /*5570*/  LOP3.LUT P0, RZ, R111, 0x3f0, RZ, 0xc0, !PT ;  /* 0x000003f06fff7812 */ /* 0x000fe2000780c0ff */
[----:B------:R-:W-:Y:S01]  /*5580*/  USHF.L.U32 UR42, UR42, 0x7, URZ ;  /* 0x000000072a2a7899 */ /* 0x000fe200080006ff */
[----:B------:R-:W-:Y:S01]  /*5590*/  @!P1 SEL R3, R45, R0, !P2 ;  /* 0x000000002d039207 */ /* 0x000fe20005000000 */
[----:B------:R-:W-:Y:S01]  /*55a0*/  USHF.L.U32 UR41, UR41, 0x8, URZ ;  /* 0x0000000829297899 */ /* 0x000fe200080006ff */
[----:B------:R-:W-:Y:S03]  /*55b0*/  @P4 SHF.R.U32.HI R112, RZ, 0x10, R17 ;  /* 0x00000010ff704819 */ /* 0x000fe60000011611 */
[----:B------:R-:W-:Y:S02]  /*55c0*/  @!P1 IMAD.IADD R0, R2, 0x1, -R3 ;  /* 0x0000000102009824 */ /* 0x000fe400078e0a03 */
[----:B------:R-:W-:Y:S02]  /*55d0*/  @!P1 IMAD.IADD R2, R3, 0x1, -R2 ;  /* 0x0000000103029824 */ /* 0x000fe400078e0a02 */
[----:B------:R-:W-:Y:S02]  /*55e0*/  @!P1 IMAD R45, R0, R9, R45 ;  /* 0x00000009002d9224 */ /* 0x000fe400078e022d */
[----:B------:R-:W-:Y:S01]  /*55f0*/  @!P1 IMAD R43, R2, R10, R43 ;  /* 0x0000000a022b9224 */ /* 0x000fe200078e022b */
[----:B------:R-:W-:Y:S06]  /*5600*/  @!P0 BRA `(.L_x_87) ;  /* 0x00000000007c8947 */ /* 0x000fec0003800000 */
[----:B------:R-:W1:Y:S01]  /*5610*/  LDCU.64 UR8, c[0x4][0x80] ;  /* 0x01001000ff0877ac */ /* 0x000e620008000a00 */
[----:B------:R-:W-:Y:S01]  /*5620*/  MOV R2, 0x0 ;  /* 0x0000000000027802 */ /* 0x000fe20000000f00 */
[----:B------:R-:W-:Y:S02]  /*5630*/  HFMA2 R12, -RZ, RZ, 0, 5.9604644775390625e-08 ;  /* 0x00000001ff0c7431 */ /* 0x000fe400000001ff */
[----:B------:R-:W-:Y:S01]  /*5640*/  IMAD.MOV.U32 R8, RZ, RZ, 0x70 ;  /* 0x00000070ff087424 */ /* 0x000fe200078e00ff */
[----:B------:R2:W3:Y:S01]  /*5650*/  LDC.64 R14, c[0x4][R2] ;  /* 0x01000000020e7b82 */ /* 0x0004e20000000a00 */
[----:B------:R-:W4:Y:S01]  /*5660*/  LDCU.64 UR6, c[0x4][0x88] ;  /* 0x01001100ff0677ac */ /* 0x000f220008000a00 */
[----:B------:R-:W-:Y:S01]  /*5670*/  IMAD.MOV.U32 R13, RZ, RZ, RZ ;  /* 0x000000ffff0d7224 */ /* 0x000fe200078e00ff */
[----:B------:R-:W2:Y:S01]  /*5680*/  LDCU.64 UR4, c[0x4][0x8] ;  /* 0x01000100ff0477ac */ /* 0x000ea20008000a00 */
[----:B-1----:R-:W-:Y:S01]  /*5690*/  MOV R5, UR9 ;  /* 0x0000000900057c02 */ /* 0x002fe20008000f00 */
[----:B------:R-:W-:Y:S01]  /*56a0*/  IMAD.U32 R4, RZ, RZ, UR8 ;  /* 0x00000008ff047e24 */ /* 0x000fe2000f8e00ff */
[----:B----4-:R-:W-:Y:S01]  /*56b0*/  MOV R7, UR7 ;  /* 0x0000000700077c02 */ /* 0x010fe20008000f00 */
[----:B------:R-:W-:Y:S01]  /*56c0*/  IMAD.U32 R6, RZ, RZ, UR6 ;  /* 0x00000006ff067e24 */ /* 0x000fe2000f8e00ff */
[----:B--2---:R-:W-:Y:S01]  /*56d0*/  MOV R11, UR5 ;  /* 0x00000005000b7c02 */ /* 0x004fe20008000f00 */
[----:B------:R-:W-:Y:S02]  /*56e0*/  IMAD.U32 R10, RZ, RZ, UR4 ;  /* 0x00000004ff0a7e24 */ /* 0x000fe4000f8e00ff */
[----:B------:R-:W-:Y:S07]  /*56f0*/  LEPC R20, `(.L_x_88) ;  /* 0x000000001014794e */ /* 0x000fee0000000000 */
[----:B---3-5:R-:W-:Y:S05]  /*5700*/  CALL.ABS.NOINC R14 ;  /* 0x000000000e007343 */ /* 0x028fea0003c00000 */
.L_x_88:
[----:B------:R-:W1:Y:S01]  /*5710*/  LDCU.64 UR8, c[0x4][0x80] ;  /* 0x01001000ff0877ac */ /* 0x000e620008000a00 */
[----:B------:R-:W2:Y:S01]  /*5720*/  LDC.64 R2, c[0x4][R2] ;  /* 0x0100000002027b82 */ /* 0x000ea20000000a00 */
[----:B------:R-:W-:Y:S02]  /*5730*/  HFMA2 R12, -RZ, RZ, 0, 5.9604644775390625e-08 ;  /* 0x00000001ff0c7431 */ /* 0x000fe400000001ff */
[----:B------:R-:W-:Y:S02]  /*5740*/  IMAD.MOV.U32 R8, RZ, RZ, 0x70 ;  /* 0x00000070ff087424 */ /* 0x000fe400078e00ff */
[----:B------:R-:W-:Y:S01]  /*5750*/  IMAD.MOV.U32 R13, RZ, RZ, RZ ;  /* 0x000000ffff0d7224 */ /* 0x000fe200078e00ff */
[----:B------:R-:W3:Y:S01]  /*5760*/  LDCU.64 UR6, c[0x4][0x88] ;  /* 0x01001100ff0677ac */ /* 0x000ee20008000a00 */
[----:B------:R-:W4:Y:S01]  /*5770*/  LDCU.64 UR4, c[0x4][0x8] ;  /* 0x01000100ff0477ac */ /* 0x000f220008000a00 */
[----:B-1----:R-:W-:Y:S02]  /*5780*/  MOV R4, UR8 ;  /* 0x0000000800047c02 */ /* 0x002fe40008000f00 */
[----:B------:R-:W-:Y:S02]  /*5790*/  MOV R5, UR9 ;  /* 0x0000000900057c02 */ /* 0x000fe40008000f00 */
[----:B---3--:R-:W-:Y:S01]  /*57a0*/  MOV R7, UR7 ;  /* 0x0000000700077c02 */ /* 0x008fe20008000f00 */
[----:B------:R-:W-:Y:S01]  /*57b0*/  IMAD.U32 R6, RZ, RZ, UR6 ;  /* 0x00000006ff067e24 */ /* 0x000fe2000f8e00ff */
[----:B----4-:R-:W-:Y:S01]  /*57c0*/  MOV R11, UR5 ;  /* 0x00000005000b7c02 */ /* 0x010fe20008000f00 */
[----:B------:R-:W-:Y:S02]  /*57d0*/  IMAD.U32 R10, RZ, RZ, UR4 ;  /* 0x00000004ff0a7e24 */ /* 0x000fe4000f8e00ff */
[----:B------:R-:W-:Y:S07]  /*57e0*/  LEPC R20, `(.L_x_87) ;  /* 0x000000001014794e */ /* 0x000fee0000000000 */
[----:B--2---:R-:W-:Y:S05]  /*57f0*/  CALL.ABS.NOINC R2 ;  /* 0x0000000002007343 */ /* 0x004fea0003c00000 */
.L_x_87:
[----:B------:R-:W-:Y:S05]  /*5800*/  BSYNC.RECONVERGENT B6 ;  /* 0x0000000000067941 */ /* 0x000fea0003800200 */
.L_x_86:
[----:B------:R-:W-:Y:S01]  /*5810*/  ISETP.NE.U32.AND P4, PT, R98, RZ, PT ;  /* 0x000000ff6200720c */ /* 0x000fe20003f85070 */
[----:B------:R-:W-:Y:S01]  /*5820*/  UISETP.NE.AND UP2, UPT, UR50, URZ, UPT ;  /* 0x000000ff3200728c */ /* 0x000fe2000bf45270 */
[----:B------:R-:W-:Y:S01]  /*5830*/  ISETP.NE.U32.AND P2, PT, RZ, UR38, PT ;  /* 0x00000026ff007c0c */ /* 0x000fe2000bf45070 */
[----:B------:R-:W-:Y:S01]  /*5840*/  UISETP.NE.U32.AND UP1, UPT, UR44, URZ, UPT ;  /* 0x000000ff2c00728c */ /* 0x000fe2000bf25070 */
[----:B------:R-:W-:Y:S01]  /*5850*/  ISETP.NE.AND.EX P4, PT, R99, RZ, PT, P4 ;  /* 0x000000ff6300720c */ /* 0x000fe20003f85340 */
[----:B------:R-:W-:Y:S01]  /*5860*/  UPLOP3.LUT UP0, UPT, UPT, UPT, UPT, 0x40, 0x4 ;  /* 0x000000000004789c */ /* 0x000fe20003f0e870 */
[----:B------:R-:W-:Y:S01]  /*5870*/  ISETP.NE.AND.EX P2, PT, RZ, UR39, PT, P2 ;  /* 0x00000027ff007c0c */ /* 0x000fe2000bf45320 */
[----:B------:R-:W-:Y:S01]  /*5880*/  UISETP.NE.AND.EX UP1, UPT, UR45, URZ, UPT, UP1 ;  /* 0x000000ff2d00728c */ /* 0x000fe2000bf25310 */
[----:B------:R-:W-:Y:S04]  /*5890*/  PLOP3.LUT P1, PT, PT, PT, UP2, 0x80, 0x8 ;  /* 0x000000000008781c */ /* 0x000fe80003f2f028 */
[----:B------:R-:W-:Y:S06]  /*58a0*/  @UP2 UPLOP3.LUT UP0, UPT, UPT, UPT, UP1, 0x80, 0x8 ;  /* 0x000000000008289c */ /* 0x000fec0003f0f010 */
[----:B------:R-:W-:Y:S01]  /*58b0*/  PLOP3.LUT P0, PT, PT, PT, UP0, 0x80, 0x8 ;  /* 0x000000000008781c */ /* 0x000fe20003f0f008 */
[----:B------:R-:W-:Y:S01]  /*58c0*/  @!UPT UIADD3 URZ, UPT, UPT, URZ, URZ, URZ ;  /* 0x000000fffffff290 */ /* 0x000fe2000fffe0ff */
[----:B------:R-:W-:Y:S11]  /*58d0*/  BRA.U !UP1, `(.L_x_89) ;  /* 0x0000000109387547 */ /* 0x000ff6000b800000 */
[----:B------:R-:W-:Y:S01]  /*58e0*/  UISETP.NE.U32.AND UP0, UPT, UR38, URZ, UPT ;  /* 0x000000ff2600728c */ /* 0x000fe2000bf05070 */
[----:B------:R-:W-:Y:S02]  /*58f0*/  HFMA2 R0, -RZ, RZ, 0, 5.9604644775390625e-08 ;  /* 0x00000001ff007431 */ /* 0x000fe400000001ff */
[----:B------:R-:W-:Y:S01]  /*5900*/  IMAD.MOV.U32 R103, RZ, RZ, 0x1 ;  /* 0x00000001ff677424 */ /* 0x000fe200078e00ff */
[----:B------:R-:W-:Y:S06]  /*5910*/  UISETP.NE.AND.EX UP0, UPT, UR39, URZ, UPT, UP0 ;  /* 0x000000ff2700728c */ /* 0x000fec000bf05300 */
[----:B------:R-:W-:Y:S05]  /*5920*/  PLOP3.LUT P3, PT, PT, PT, UP0, 0x80, 0x8 ;  /* 0x000000000008781c */ /* 0x000fea0003f6f008 */
[----:B------:R-:W1:Y:S01]  /*5930*/  @UP0 LDCU.64 UR6, c[0x0][0x888] ;  /* 0x00011100ff0607ac */ /* 0x000e620008000a00 */
[----:B------:R-:W-:Y:S07]  /*5940*/  @UP0 UIMAD UR4, UR36, UR44, URZ ;  /* 0x0000002c240402a4 */ /* 0x000fee000f8e02ff */
[----:B------:R-:W-:Y:S01]  /*5950*/  @!P3 PRMT R103, R0, 0x7610, R103 ;  /* 0x000076100067b816 */ /* 0x000fe20000000067 */
[----:B-1----:R-:W-:Y:S03]  /*5960*/  @UP0 UIMAD.WIDE UR6, UR4, 0x4, UR6 ;  /* 0x00000004040608a5 */ /* 0x002fe6000f8e0206 */
[----:B------:R-:W1:Y:S03]  /*5970*/  @!UP0 LDCU UR4, c[0x0][0x880] ;  /* 0x00011000ff0487ac */ /* 0x000e660008000800 */
[----:B------:R-:W-:Y:S01]  /*5980*/  IMAD.U32 R2, RZ, RZ, UR6 ;  /* 0x00000006ff027e24 */ /* 0x000fe2000f8e00ff */
[----:B------:R-:W-:Y:S05]  /*5990*/  MOV R3, UR7 ;  /* 0x0000000700037c02 */ /* 0x000fea0008000f00 */
[----:B-----5:R2:W5:Y:S02]  /*59a0*/  @P3 LDG.E R49, desc[UR46][R2.64] ;  /* 0x0000002e02313981 */ /* 0x020564000c1e1900 */
[----:B-12---:R-:W-:Y:S02]  /*59b0*/  @!P3 IMAD.U32 R49, RZ, RZ, UR4 ;  /* 0x00000004ff31be24 */ /* 0x006fe4000f8e00ff */
.L_x_89:
[----:B------:R-:W-:Y:S05]  /*59c0*/  @!P4 BRA `(.L_x_90) ;  /* 0x000000000020c947 */ /* 0x000fea0003800000 */
[----:B------:R-:W-:Y:S04]  /*59d0*/  ISETP.NE.U32.AND P3, PT, R96, RZ, PT ;  /* 0x000000ff6000720c */ /* 0x000fe80003f65070 */
[----:B------:R-:W-:Y:S11]  /*59e0*/  ISETP.NE.AND.EX P3, PT, R97, RZ, PT, P3 ;  /* 0x000000ff6100720c */ /* 0x000ff60003f65330 */
[----:B------:R-:W-:Y:S02]  /*59f0*/  @!UPT UIADD3 URZ, UPT, UPT, URZ, URZ, URZ ;  /* 0x000000fffffff290 */ /* 0x000fe4000fffe0ff */
[----:B------:R-:W1:Y:S01]  /*5a00*/  @P3 LDC.64 R2, c[0x0][0x8a8] ;  /* 0x00022a00ff023b82 */ /* 0x000e620000000a00 */
[----:B------:R-:W-:Y:S04]  /*5a10*/  @P3 IMAD R0, R98, UR36, RZ ;  /* 0x0000002462003c24 */ /* 0x000fe8000f8e02ff */
[----:B-1----:R-:W-:Y:S05]  /*5a20*/  @P3 IMAD.WIDE R2, R0, 0x4, R2 ;  /* 0x0000000400023825 */ /* 0x002fea00078e0202 */
[----:B-----5:R1:W5:Y:S02]  /*5a30*/  @P3 LDG.E R46, desc[UR46][R2.64] ;  /* 0x0000002e022e3981 */ /* 0x020364000c1e1900 */
[----:B-1----:R-:W2:Y:S02]  /*5a40*/  @!P3 LDC R46, c[0x0][0x8a0] ;  /* 0x00022800ff2ebb82 */ /* 0x002ea40000000800 */
.L_x_90:
[----:B-----5:R-:W-:Y:S01]  /*5a50*/  FSETP.NEU.AND P3, PT, R49, RZ, PT ;  /* 0x000000ff3100720b */ /* 0x020fe20003f6d000 */
[----:B------:R-:W-:Y:S01]  /*5a60*/  IMAD.SHL.U32 R129, R108, 0x4, RZ ;  /* 0x000000046c817824 */ /* 0x000fe200078e00ff */
[----:B------:R-:W-:Y:S01]  /*5a70*/  SEL R3, RZ, 0xffffffff, P2 ;  /* 0xffffffffff037807 */ /* 0x000fe20001000000 */
[----:B------:R-:W-:Y:S01]  /*5a80*/  IMAD.SHL.U32 R61, R115, 0x10, RZ ;  /* 0x00000010733d7824 */ /* 0x000fe200078e00ff */
[----:B------:R-:W-:Y:S01]  /*5a90*/  @P1 LOP3.LUT P2, RZ, R103, 0xff, RZ, 0xc0, !PT ;  /* 0x000000ff67ff1812 */ /* 0x000fe2000784c0ff */
[----:B------:R-:W-:Y:S01]  /*5aa0*/  VIADD R128, R129, UR48 ;  /* 0x0000003081807c36 */ /* 0x000fe20008000000 */
[----:B------:R-:W-:Y:S01]  /*5ab0*/  @P1 SEL R2, RZ, 0xffffffff, P3 ;  /* 0xffffffffff021807 */ /* 0x000fe20001800000 */
[----:B------:R-:W-:Y:S01]  /*5ac0*/  IMAD.MOV.U32 R131, RZ, RZ, -0x10 ;  /* 0xfffffff0ff837424 */ /* 0x000fe200078e00ff */
[----:B------:R-:W-:Y:S01]  /*5ad0*/  LEA R59, R44, UR48, 0x3 ;  /* 0x000000302c3b7c11 */ /* 0x000fe2000f8e18ff */
[----:B------:R-:W-:Y:S01]  /*5ae0*/  IMAD.SHL.U32 R63, R116, 0x10, RZ ;  /* 0x00000010743f7824 */ /* 0x000fe200078e00ff */
[----:B------:R-:W-:Y:S01]  /*5af0*/  @P0 SEL R2, R3, R2, !P2 ;  /* 0x0000000203020207 */ /* 0x000fe20005000000 */
[----:B------:R-:W-:Y:S01]  /*5b00*/  IMAD.IADD R124, R128, 0x1, R61 ;  /* 0x00000001807c7824 */ /* 0x000fe200078e023d */
[----:B------:R-:W-:Y:S01]  /*5b10*/  SHF.L.U32 R0, R114, 0x1f, RZ ;  /* 0x0000001f72007819 */ /* 0x000fe200000006ff */
[----:B------:R-:W-:Y:S01]  /*5b20*/  IMAD.IADD R127, R128, 0x1, R63 ;  /* 0x00000001807f7824 */ /* 0x000fe200078e023f */
[----:B------:R-:W-:Y:S01]  /*5b30*/  @P1 LOP3.LUT R2, R2, 0x1, RZ, 0xc0, !PT ;  /* 0x0000000102021812 */ /* 0x000fe200078ec0ff */
[--C-:B------:R-:W-:Y:S01]  /*5b40*/  IMAD.IADD R122, R63, 0x1, R124.reuse ;  /* 0x000000013f7a7824 */ /* 0x100fe200078e027c */
[----:B------:R-:W-:Y:S01]  /*5b50*/  PLOP3.LUT P2, PT, PT, PT, UP1, 0x80, 0x8 ;  /* 0x000000000008781c */ /* 0x000fe20003f4f018 */
[----:B------:R-:W-:Y:S01]  /*5b60*/  BSSY B1, `(.L_x_91) ;  /* 0x0000049000017945 */ /* 0x000fe20003800000 */
[----:B------:R-:W-:Y:S01]  /*5b70*/  ISETP.NE.U32.OR P4, PT, R2, 0x1, !P1 ;  /* 0x000000010200780c */ /* 0x000fe20004f85470 */
[----:B------:R-:W-:Y:S01]  /*5b80*/  IMAD.MOV.U32 R130, RZ, RZ, 0x1 ;  /* 0x00000001ff827424 */ /* 0x000fe200078e00ff */
[----:B------:R-:W-:Y:S01]  /*5b90*/  SEL R2, RZ, 0xffffffff, P3 ;  /* 0xffffffffff027807 */ /* 0x000fe20001800000 */
[----:B------:R-:W-:Y:S01]  /*5ba0*/  IMAD R48, R44, 0x100, R47 ;  /* 0x000001002c307824 */ /* 0x000fe200078e022f */
[----:B------:R-:W-:Y:S01]  /*5bb0*/  LOP3.LUT P3, R119, R103, 0xff, RZ, 0xc0, !PT ;  /* 0x000000ff67777812 */ /* 0x000fe2000786c0ff */
[----:B------:R-:W-:Y:S01]  /*5bc0*/  IMAD.MOV.U32 R62, RZ, RZ, RZ ;  /* 0x000000ffff3e7224 */ /* 0x000fe200078e00ff */
[----:B------:R-:W-:Y:S02]  /*5bd0*/  P2R R126, PR, RZ, 0x10 ;  /* 0x00000010ff7e7803 */ /* 0x000fe40000000000 */
[----:B------:R-:W-:Y:S02]  /*5be0*/  CS2R R78, SRZ ;  /* 0x00000000004e7805 */ /* 0x000fe4000001ff00 */
[----:B------:R-:W-:Y:S02]  /*5bf0*/  CS2R R76, SRZ ;  /* 0x00000000004c7805 */ /* 0x000fe4000001ff00 */
[----:B------:R-:W-:Y:S02]  /*5c00*/  CS2R R74, SRZ ;  /* 0x00000000004a7805 */ /* 0x000fe4000001ff00 */
[----:B------:R-:W-:Y:S02]  /*5c10*/  CS2R R72, SRZ ;  /* 0x0000000000487805 */ /* 0x000fe4000001ff00 */
[----:B------:R-:W-:Y:S02]  /*5c20*/  @P2 SEL R2, R3, R2, !P3 ;  /* 0x0000000203022207 */ /* 0x000fe40005800000 */
[----:B------:R-:W-:Y:S02]  /*5c30*/  CS2R R70, SRZ ;  /* 0x0000000000467805 */ /* 0x000fe4000001ff00 */
[----:B------:R-:W-:Y:S02]  /*5c40*/  @P4 SHF.L.U32 R4, RZ, 0x1f, RZ ;  /* 0x0000001fff044819 */ /* 0x000fe400000006ff */
[----:B------:R-:W-:Y:S02]  /*5c50*/  CS2R R68, SRZ ;  /* 0x0000000000447805 */ /* 0x000fe4000001ff00 */
[----:B------:R-:W-:Y:S02]  /*5c60*/  LOP3.LUT R2, R2, 0x1, RZ, 0xc0, !PT ;  /* 0x0000000102027812 */ /* 0x000fe400078ec0ff */
[----:B------:R-:W-:Y:S01]  /*5c70*/  CS2R R66, SRZ ;  /* 0x0000000000427805 */ /* 0x000fe2000001ff00 */
[----:B------:R-:W1:Y:S01]  /*5c80*/  @P4 SYNCS.PHASECHK.TRANS64.TRYWAIT P1, [UR48+0x30], R4 ;  /* 0x00003004ff0045a7 */ /* 0x000e620008021130 */
[----:B------:R-:W-:Y:S02]  /*5c90*/  CS2R R64, SRZ ;  /* 0x0000000000407805 */ /* 0x000fe4000001ff00 */
[----:B------:R-:W-:Y:S02]  /*5ca0*/  ISETP.NE.U32.AND P2, PT, R2, 0x1, PT ;  /* 0x000000010200780c */ /* 0x000fe40003f45070 */
[----:B------:R-:W-:Y:S02]  /*5cb0*/  CS2R R82, SRZ ;  /* 0x0000000000527805 */ /* 0x000fe4000001ff00 */
[----:B------:R-:W-:Y:S02]  /*5cc0*/  CS2R R80, SRZ ;  /* 0x0000000000507805 */ /* 0x000fe4000001ff00 */
[----:B------:R-:W-:Y:S02]  /*5cd0*/  CS2R R86, SRZ ;  /* 0x0000000000567805 */ /* 0x000fe4000001ff00 */
[----:B------:R-:W-:Y:S02]  /*5ce0*/  P2R R132, PR, RZ, 0x4 ;  /* 0x00000004ff847803 */ /* 0x000fe40000000000 */
[----:B------:R-:W-:Y:S02]  /*5cf0*/  CS2R R84, SRZ ;  /* 0x0000000000547805 */ /* 0x000fe4000001ff00 */
[----:B------:R-:W-:Y:S02]  /*5d00*/  ISETP.NE.U32.AND P2, PT, R109, 0x1, PT ;  /* 0x000000016d00780c */ /* 0x000fe40003f45070 */
[----:B------:R-:W-:Y:S02]  /*5d10*/  CS2R R90, SRZ ;  /* 0x00000000005a7805 */ /* 0x000fe4000001ff00 */
[----:B------:R-:W-:Y:S02]  /*5d20*/  CS2R R88, SRZ ;  /* 0x0000000000587805 */ /* 0x000fe4000001ff00 */
[----:B------:R-:W-:Y:S02]  /*5d30*/  CS2R R94, SRZ ;  /* 0x00000000005e7805 */ /* 0x000fe4000001ff00 */
[----:B------:R-:W-:Y:S02]  /*5d40*/  SEL R131, R131, 0x10, !P2 ;  /* 0x0000001083837807 */ /* 0x000fe40005000000 */
[----:B------:R-:W-:Y:S01]  /*5d50*/  CS2R R92, SRZ ;  /* 0x00000000005c7805 */ /* 0x000fe2000001ff00 */
[----:B------:R3:W4:Y:S02]  /*5d60*/  SYNCS.PHASECHK.TRANS64.TRYWAIT P0, [R59+URZ+0xa0], R0 ;  /* 0x0000a0003b0075a7 */ /* 0x00072400080011ff */
[----:B------:R-:W-:Y:S02]  /*5d70*/  IMAD.IADD R128, R128, 0x1, R131 ;  /* 0x0000000180807824 */ /* 0x000fe400078e0283 */
[C---:B------:R-:W-:Y:S02]  /*5d80*/  IMAD.IADD R125, R131.reuse, 0x1, R127 ;  /* 0x00000001837d7824 */ /* 0x040fe400078e027f */
[C---:B------:R-:W-:Y:S02]  /*5d90*/  IMAD.IADD R123, R131.reuse, 0x1, R124 ;  /* 0x00000001837b7824 */ /* 0x040fe400078e027c */
[----:B------:R-:W-:Y:S01]  /*5da0*/  IMAD.IADD R121, R131, 0x1, R122 ;  /* 0x0000000183797824 */ /* 0x000fe200078e027a */
[----:B-1----:R-:W-:Y:S01]  /*5db0*/  @P4 SEL R130, RZ, 0x1, !P1 ;  /* 0x00000001ff824807 */ /* 0x002fe20004800000 */
[----:B---3--:R-:W-:Y:S06]  /*5dc0*/  @!P4 BRA `(.L_x_92) ;  /* 0x000000000088c947 */ /* 0x008fec0003800000 */
[----:B------:R-:W-:Y:S01]  /*5dd0*/  IMAD.MOV.U32 R79, RZ, RZ, RZ ;  /* 0x000000ffff4f7224 */ /* 0x000fe200078e00ff */
[----:B------:R-:W-:Y:S01]  /*5de0*/  ISETP.NE.AND P1, PT, R130, RZ, PT ;  /* 0x000000ff8200720c */ /* 0x000fe20003f25270 */
[----:B------:R-:W-:Y:S01]  /*5df0*/  BSSY B0, `(.L_x_93) ;  /* 0x0000014000007945 */ /* 0x000fe20003800000 */
[----:B------:R-:W-:Y:S02]  /*5e00*/  CS2R R94, SRZ ;  /* 0x00000000005e7805 */ /* 0x000fe4000001ff00 */
        /* <DEDUP_REMOVED lines=13> */
[----:B------:R-:W-:Y:S01]  /*5ee0*/  CS2R R76, SRZ ;  /* 0x00000000004c7805 */ /* 0x000fe2000001ff00 */
[----:B------:R-:W-:Y:S06]  /*5ef0*/  @P1 BRA `(.L_x_94) ;  /* 0x00000000000c1947 */ /* 0x000fec0003800000 */
[----:B------:R-:W-:Y:S04]  /*5f00*/  SHF.L.U32 R3, RZ, 0x1f, RZ ;  /* 0x0000001fff037819 */ /* 0x000fe800000006ff */
[----:B------:R-:W1:Y:S02]  /*5f10*/  SYNCS.PHASECHK.TRANS64.TRYWAIT P1, [UR48+0x30], R3 ;  /* 0x00003003ff0075a7 */ /* 0x000e640008021130 */
[----:B-1----:R-:W-:Y:S05]  /*5f20*/  @!P1 BRA `(.L_x_95) ;  /* 0x0000007c009c9947 */ /* 0x002fea0003800000 */
.L_x_94:
[----:B------:R-:W-:Y:S05]  /*5f30*/  BSYNC B0 ;  /* 0x0000000000007941 */ /* 0x000fea0003800000 */
.L_x_93:
[----:B------:R-:W-:Y:S01]  /*5f40*/  ISETP.NE.AND P1, PT, R132, RZ, PT ;  /* 0x000000ff8400720c */ /* 0x000fe20003f25270 */
[----:B------:R-:W-:Y:S11]  /*5f50*/  HFMA2 R62, -RZ, RZ, 0, 5.9604644775390625e-08 ;  /* 0x00000001ff3e7431 */ /* 0x000ff600000001ff */
[----:B------:R-:W-:Y:S01]  /*5f60*/  @!UPT UIADD3 URZ, UPT, UPT, URZ, URZ, URZ ;  /* 0x000000fffffff290 */ /* 0x000fe2000fffe0ff */
[----:B------:R3:W1:Y:S04]  /*5f70*/  @P1 LDS.128 R92, [R129+UR48+0x400] ;  /* 0x00040030815c1984 */ /* 0x0006680008000c00 */
[----:B------:R3:W1:Y:S04]  /*5f80*/  @P1 LDS.128 R88, [R128+0x400] ;  /* 0x0004000080581984 */ /* 0x0006680000000c00 */
[----:B------:R3:W1:Y:S04]  /*5f90*/  @P1 LDS.128 R84, [R127+0x400] ;  /* 0x000400007f541984 */ /* 0x0006680000000c00 */
[----:B------:R3:W1:Y:S04]  /*5fa0*/  @P1 LDS.128 R80, [R125+0x400] ;  /* 0x000400007d501984 */ /* 0x0006680000000c00 */
[----:B------:R3:W1:Y:S04]  /*5fb0*/  @P1 LDS.128 R64, [R124+0x400] ;  /* 0x000400007c401984 */ /* 0x0006680000000c00 */
[----:B------:R3:W1:Y:S04]  /*5fc0*/  @P1 LDS.128 R68, [R123+0x400] ;  /* 0x000400007b441984 */ /* 0x0006680000000c00 */
[----:B------:R3:W1:Y:S04]  /*5fd0*/  @P1 LDS.128 R72, [R122+0x400] ;  /* 0x000400007a481984 */ /* 0x0006680000000c00 */
[----:B------:R3:W1:Y:S02]  /*5fe0*/  @P1 LDS.128 R76, [R121+0x400] ;  /* 0x00040000794c1984 */ /* 0x0006640000000c00 */
.L_x_92:
[----:B------:R-:W-:Y:S05]  /*5ff0*/  BSYNC B1 ;  /* 0x0000000000017941 */ /* 0x000fea0003800000 */
.L_x_91:
[----:B-1----:R-:W-:Y:S04]  /*6000*/  SHF.R.U32.HI R3, RZ, 0x15, R48 ;  /* 0x00000015ff037819 */ /* 0x002fe80000011630 */
[----:B------:R-:W-:Y:S01]  /*6010*/  LOP3.LUT P1, RZ, R3, 0x3, R110, 0x48, !PT ;  /* 0x0000000303ff7812 */ /* 0x000fe2000782486e */
[----:B------:R-:W-:Y:S01]  /*6020*/  @!UPT UIADD3 URZ, UPT, UPT, URZ, URZ, URZ ;  /* 0x000000fffffff290 */ /* 0x000fe2000fffe0ff */
[----:B----4-:R-:W-:Y:S11]  /*6030*/  @P0 BRA `(.L_x_96) ;  /* 0x0000000000080947 */ /* 0x010ff60003800000 */
[----:B------:R-:W1:Y:S02]  /*6040*/  SYNCS.PHASECHK.TRANS64.TRYWAIT P0, [R59+URZ+0xa0], R0 ;  /* 0x0000a0003b0075a7 */ /* 0x000e6400080011ff */
[----:B-1----:R-:W-:Y:S05]  /*6050*/  @!P0 BRA `(.L_x_97) ;  /* 0x0000007c00688947 */ /* 0x002fea0003800000 */
.L_x_96:
[----:B------:R-:W-:Y:S05]  /*6060*/  @!P1 BRA `(.L_x_98) ;  /* 0x0000000000409947 */ /* 0x000fea0003800000 */
[----:B------:R-:W4:Y:S01]  /*6070*/  LDCU.64 UR8, c[0x4][0x70] ;  /* 0x01000e00ff0877ac */ /* 0x000f220008000a00 */
[----:B------:R-:W-:Y:S01]  /*6080*/  MOV R3, 0x0 ;  /* 0x0000000000037802 */ /* 0x000fe20000000f00 */
[----:B------:R-:W-:Y:S02]  /*6090*/  HFMA2 R12, -RZ, RZ, 0, 5.9604644775390625e-08 ;  /* 0x00000001ff0c7431 */ /* 0x000fe400000001ff */
[----:B------:R-:W-:Y:S02]  /*60a0*/  IMAD.MOV.U32 R8, RZ, RZ, 0x192 ;  /* 0x00000192ff087424 */ /* 0x000fe400078e00ff */
[----:B------:R-:W-:Y:S01]  /*60b0*/  IMAD.MOV.U32 R13, RZ, RZ, RZ ;  /* 0x000000ffff0d7224 */ /* 0x000fe200078e00ff */
[----:B------:R-:W5:Y:S01]  /*60c0*/  LDCU.64 UR6, c[0x4][0x78] ;  /* 0x01000f00ff0677ac */ /* 0x000f620008000a00 */
[----:B------:R-:W1:Y:S01]  /*60d0*/  LDC.64 R2, c[0x4][R3] ;  /* 0x0100000003027b82 */ /* 0x000e620000000a00 */
[----:B------:R-:W2:Y:S01]  /*60e0*/  LDCU.64 UR4, c[0x4][0x10] ;  /* 0x01000200ff0477ac */ /* 0x000ea20008000a00 */
[----:B----4-:R-:W-:Y:S01]  /*60f0*/  MOV R5, UR9 ;  /* 0x0000000900057c02 */ /* 0x010fe20008000f00 */
[----:B------:R-:W-:Y:S01]  /*6100*/  IMAD.U32 R4, RZ, RZ, UR8 ;  /* 0x00000008ff047e24 */ /* 0x000fe2000f8e00ff */
[----:B-----5:R-:W-:Y:S01]  /*6110*/  MOV R7, UR7 ;  /* 0x0000000700077c02 */ /* 0x020fe20008000f00 */
[----:B------:R-:W-:Y:S01]  /*6120*/  IMAD.U32 R6, RZ, RZ, UR6 ;  /* 0x00000006ff067e24 */ /* 0x000fe2000f8e00ff */
[----:B--2---:R-:W-:Y:S01]  /*6130*/  MOV R11, UR5 ;  /* 0x00000005000b7c02 */ /* 0x004fe20008000f00 */
[----:B------:R-:W-:Y:S02]  /*6140*/  IMAD.U32 R10, RZ, RZ, UR4 ;  /* 0x00000004ff0a7e24 */ /* 0x000fe4000f8e00ff */
[----:B------:R-:W-:Y:S07]  /*6150*/  LEPC R20, `(.L_x_98) ;  /* 0x000000001014794e */ /* 0x000fee0000000000 */
[----:B-1-3--:R-:W-:Y:S05]  /*6160*/  CALL.ABS.NOINC R2 ;  /* 0x0000000002007343 */ /* 0x00afea0003c00000 */
.L_x_98:
[----:B------:R-:W-:Y:S01]  /*6170*/  LOP3.LUT R50, R92, 0xffffe000, RZ, 0xc0, !PT ;  /* 0xffffe0005c327812 */ /* 0x000fe200078ec0ff */
[----:B------:R-:W-:Y:S05]  /*6180*/  WARPSYNC.ALL ;  /* 0x0000000000007948 */ /* 0x000fea0003800000 */
[----:B------:R-:W-:Y:S01]  /*6190*/  R2UR UR4, R48 ;  /* 0x00000000300472ca */ /* 0x000fe200000e0000 */
[----:B------:R-:W-:Y:S01]  /*61a0*/  BSSY.RECONVERGENT B0, `(.L_x_99) ;  /* 0x000009c000007945 */ /* 0x000fe20003800200 */
[----:B------:R-:W-:Y:S02]  /*61b0*/  LOP3.LUT R51, R93, 0xffffe000, RZ, 0xc0, !PT ;  /* 0xffffe0005d337812 */ /* 0x000fe400078ec0ff */
[----:B------:R-:W-:Y:S02]  /*61c0*/  LOP3.LUT R56, R94, 0xffffe000, RZ, 0xc0, !PT ;  /* 0xffffe0005e387812 */ /* 0x000fe400078ec0ff */
[----:B------:R-:W-:Y:S02]  /*61d0*/  LOP3.LUT R58, R95, 0xffffe000, RZ, 0xc0, !PT ;  /* 0xffffe0005f3a7812 */ /* 0x000fe400078ec0ff */
[----:B------:R-:W-:Y:S02]  /*61e0*/  LOP3.LUT R57, R64, 0xffffe000, RZ, 0xc0, !PT ;  /* 0xffffe00040397812 */ /* 0x000fe400078ec0ff */
[----:B------:R-:W-:Y:S03]  /*61f0*/  ISETP.NE.AND P0, PT, R117, RZ, PT ;  /* 0x000000ff7500720c */ /* 0x000fe60003f05270 */
[----:B------:R-:W1:Y:S02]  /*6200*/  LDTM.x32 R4, tmem[UR4] ;  /* 0x00000004000479ee */ /* 0x000e6400082c0000 */
[C---:B-12---:R-:W-:Y:S01]  /*6210*/  FMUL R0, R46.reuse, R4 ;  /* 0x000000042e007220 */ /* 0x046fe20000400000 */
[C---:B------:R-:W-:Y:S01]  /*6220*/  FMUL R2, R46.reuse, R5 ;  /* 0x000000052e027220 */ /* 0x040fe20000400000 */
[C---:B------:R-:W-:Y:S01]  /*6230*/  FMUL R3, R46.reuse, R6 ;  /* 0x000000062e037220 */ /* 0x040fe20000400000 */
[----:B------:R-:W-:Y:S01]  /*6240*/  FMUL R7, R46, R7 ;  /* 0x000000072e077220 */ /* 0x000fe20000400000 */
[C---:B------:R-:W-:Y:S01]  /*6250*/  FFMA R52, R49.reuse, R50, R0 ;  /* 0x0000003231347223 */ /* 0x040fe20000000000 */
[----:B------:R-:W-:Y:S01]  /*6260*/  LOP3.LUT R50, R88, 0xffffe000, RZ, 0xc0, !PT ;  /* 0xffffe00058327812 */ /* 0x000fe200078ec0ff */
[C---:B------:R-:W-:Y:S01]  /*6270*/  FFMA R53, R49.reuse, R51, R2 ;  /* 0x0000003331357223 */ /* 0x040fe20000000002 */
[----:B------:R-:W-:Y:S01]  /*6280*/  LOP3.LUT R51, R90, 0xffffe000, RZ, 0xc0, !PT ;  /* 0xffffe0005a337812 */ /* 0x000fe200078ec0ff */
[----:B------:R-:W-:Y:S01]  /*6290*/  FFMA R54, R49, R56, R3 ;  /* 0x0000003831367223 */ /* 0x000fe20000000003 */
[----:B------:R-:W-:Y:S01]  /*62a0*/  LOP3.LUT R56, R89, 0xffffe000, RZ, 0xc0, !PT ;  /* 0xffffe00059387812 */ /* 0x000fe200078ec0ff */
[----:B------:R-:W-:Y:S01]  /*62b0*/  FFMA R55, R49, R58, R7 ;  /* 0x0000003a31377223 */ /* 0x000fe20000000007 */
[----:B------:R-:W-:Y:S01]  /*62c0*/  LOP3.LUT R58, R91, 0xffffe000, RZ, 0xc0, !PT ;  /* 0xffffe0005b3a7812 */ /* 0x000fe200078ec0ff */
[C---:B------:R-:W-:Y:S01]  /*62d0*/  FMUL R4, R46.reuse, R8 ;  /* 0x000000082e047220 */ /* 0x040fe20000400000 */
[----:B------:R-:W-:Y:S01]  /*62e0*/  F2FP.TF32.F32.PACK_B R52, R52 ;  /* 0x00000034ff34723e */ /* 0x000fe200024050ff */
[C---:B------:R-:W-:Y:S01]  /*62f0*/  FMUL R5, R46.reuse, R9 ;  /* 0x000000092e057220 */ /* 0x040fe20000400000 */
[----:B------:R-:W-:Y:S01]  /*6300*/  F2FP.TF32.F32.PACK_B R53, R53 ;  /* 0x00000035ff35723e */ /* 0x000fe200024050ff */
[C---:B------:R-:W-:Y:S01]  /*6310*/  FMUL R6, R46.reuse, R10 ;  /* 0x0000000a2e067220 */ /* 0x040fe20000400000 */
[----:B------:R-:W-:Y:S01]  /*6320*/  F2FP.TF32.F32.PACK_B R54, R54 ;  /* 0x00000036ff36723e */ /* 0x000fe200024050ff */
[C---:B------:R-:W-:Y:S01]  /*6330*/  FFMA R4, R49.reuse, R50, R4 ;  /* 0x0000003231047223 */ /* 0x040fe20000000004 */
[----:B------:R-:W-:Y:S01]  /*6340*/  F2FP.TF32.F32.PACK_B R55, R55 ;  /* 0x00000037ff37723e */ /* 0x000fe200024050ff */
[----:B------:R-:W-:Y:S01]  /*6350*/  FMUL R11, R46, R11 ;  /* 0x0000000b2e0b7220 */ /* 0x000fe20000400000 */
[----:B------:R-:W-:Y:S01]  /*6360*/  LOP3.LUT R50, R84, 0xffffe000, RZ, 0xc0, !PT ;  /* 0xffffe00054327812 */ /* 0x000fe200078ec0ff */
[----:B------:R-:W-:Y:S01]  /*6370*/  FFMA R5, R49, R56, R5 ;  /* 0x0000003831057223 */ /* 0x000fe20000000005 */
[----:B------:R-:W-:Y:S01]  /*6380*/  LOP3.LUT R56, R85, 0xffffe000, RZ, 0xc0, !PT ;  /* 0xffffe00055387812 */ /* 0x000fe200078ec0ff */
[----:B------:R-:W-:Y:S01]  /*6390*/  FMUL R8, R46, R12 ;  /* 0x0000000c2e087220 */ /* 0x000fe20000400000 */
[----:B------:R-:W-:Y:S01]  /*63a0*/  F2FP.TF32.F32.PACK_B R4, R4 ;  /* 0x00000004ff04723e */ /* 0x000fe200024050ff */
[C---:B------:R-:W-:Y:S01]  /*63b0*/  FFMA R6, R49.reuse, R51, R6 ;  /* 0x0000003331067223 */ /* 0x040fe20000000006 */
[----:B------:R-:W-:Y:S01]  /*63c0*/  LOP3.LUT R51, R86, 0xffffe000, RZ, 0xc0, !PT ;  /* 0xffffe00056337812 */ /* 0x000fe200078ec0ff */
[----:B------:R-:W-:Y:S01]  /*63d0*/  FFMA R7, R49, R58, R11 ;  /* 0x0000003a31077223 */ /* 0x000fe2000000000b */
[----:B------:R-:W-:Y:S01]  /*63e0*/  LOP3.LUT R58, R87, 0xffffe000, RZ, 0xc0, !PT ;  /* 0xffffe000573a7812 */ /* 0x000fe200078ec0ff */
[----:B------:R-:W-:Y:S01]  /*63f0*/  FMUL R9, R46, R13 ;  /* 0x0000000d2e097220 */ /* 0x000fe20000400000 */
[----:B------:R-:W-:Y:S01]  /*6400*/  F2FP.TF32.F32.PACK_B R5, R5 ;  /* 0x00000005ff05723e */ /* 0x000fe200024050ff */
[----:B------:R1:W-:Y:S01]  /*6410*/  STS.128 [R129+UR48+0x400], R52 ;  /* 0x0004003481007988 */ /* 0x0003e20008000c30 */
[----:B------:R-:W-:Y:S01]  /*6420*/  F2FP.TF32.F32.PACK_B R6, R6 ;  /* 0x00000006ff06723e */ /* 0x000fe200024050ff */
[C---:B------:R-:W-:Y:S01]  /*6430*/  FFMA R8, R49.reuse, R50, R8 ;  /* 0x0000003231087223 */ /* 0x040fe20000000008 */
[----:B------:R-:W-:Y:S01]  /*6440*/  LOP3.LUT R50, R80, 0xffffe000, RZ, 0xc0, !PT ;  /* 0xffffe00050327812 */ /* 0x000fe200078ec0ff */
[C---:B------:R-:W-:Y:S01]  /*6450*/  FMUL R10, R46.reuse, R14 ;  /* 0x0000000e2e0a7220 */ /* 0x040fe20000400000 */
[----:B------:R-:W-:Y:S01]  /*6460*/  F2FP.TF32.F32.PACK_B R7, R7 ;  /* 0x00000007ff07723e */ /* 0x000fe200024050ff */
[C---:B------:R-:W-:Y:S01]  /*6470*/  FMUL R15, R46.reuse, R15 ;  /* 0x0000000f2e0f7220 */ /* 0x040fe20000400000 */
[----:B------:R-:W-:Y:S01]  /*6480*/  F2FP.TF32.F32.PACK_B R8, R8 ;  /* 0x00000008ff08723e */ /* 0x000fe200024050ff */
[----:B------:R-:W-:Y:S01]  /*6490*/  FMUL R12, R46, R16 ;  /* 0x000000102e0c7220 */ /* 0x000fe20000400000 */
[----:B------:R-:W-:Y:S01]  /*64a0*/  FFMA R9, R49, R56, R9 ;  /* 0x0000003831097223 */ /* 0x000fe20000000009 */
[----:B------:R-:W-:Y:S01]  /*64b0*/  LOP3.LUT R56, R83, 0xffffe000, RZ, 0xc0, !PT ;  /* 0xffffe00053387812 */ /* 0x000fe200078ec0ff */
[C---:B------:R-:W-:Y:S01]  /*64c0*/  FFMA R10, R49.reuse, R51, R10 ;  /* 0x00000033310a7223 */ /* 0x040fe2000000000a */
[----:B------:R-:W-:Y:S01]  /*64d0*/  LOP3.LUT R51, R82, 0xffffe000, RZ, 0xc0, !PT ;  /* 0xffffe00052337812 */ /* 0x000fe200078ec0ff */
[C---:B------:R-:W-:Y:S01]  /*64e0*/  FFMA R11, R49.reuse, R58, R15 ;  /* 0x0000003a310b7223 */ /* 0x040fe2000000000f */
[----:B------:R-:W-:Y:S01]  /*64f0*/  F2FP.TF32.F32.PACK_B R9, R9 ;  /* 0x00000009ff09723e */ /* 0x000fe200024050ff */
[----:B------:R-:W-:Y:S01]  /*6500*/  FFMA R12, R49, R50, R12 ;  /* 0x00000032310c7223 */ /* 0x000fe2000000000c */
[----:B------:R-:W-:Y:S01]  /*6510*/  LOP3.LUT R50, R81, 0xffffe000, RZ, 0xc0, !PT ;  /* 0xffffe00051327812 */ /* 0x000fe200078ec0ff */
[----:B------:R1:W-:Y:S01]  /*6520*/  STS.128 [R128+0x400], R4 ;  /* 0x0004000480007388 */ /* 0x0003e20000000c00 */
[----:B------:R-:W-:Y:S01]  /*6530*/  F2FP.TF32.F32.PACK_B R10, R10 ;  /* 0x0000000aff0a723e */ /* 0x000fe200024050ff */
        /* <DEDUP_REMOVED lines=9> */
[C---:B------:R-:W-:Y:S01]  /*65d0*/  FMUL R16, R46.reuse, R20 ;  /* 0x000000142e107220 */ /* 0x040fe20000400000 */
[----:B------:R-:W-:Y:S01]  /*65e0*/  F2FP.TF32.F32.PACK_B R13, R13 ;  /* 0x0000000dff0d723e */ /* 0x000fe200024050ff */
[----:B------:R-:W-:Y:S01]  /*65f0*/  FFMA R15, R49, R56, R19 ;  /* 0x00000038310f7223 */ /* 0x000fe20000000013 */
[----:B------:R-:W-:Y:S01]  /*6600*/  LOP3.LUT R56, R67, 0xffffe000, RZ, 0xc0, !PT ;  /* 0xffffe00043387812 */ /* 0x000fe200078ec0ff */
[----:B------:R1:W-:Y:S01]  /*6610*/  STS.128 [R127+0x400], R8 ;  /* 0x000400087f007388 */ /* 0x0003e20000000c00 */
[----:B------:R-:W-:Y:S01]  /*6620*/  F2FP.TF32.F32.PACK_B R14, R14 ;  /* 0x0000000eff0e723e */ /* 0x000fe200024050ff */
[----:B------:R-:W-:Y:S01]  /*6630*/  FMUL R17, R46, R21 ;  /* 0x000000152e117220 */ /* 0x000fe20000400000 */
[----:B------:R-:W-:Y:S01]  /*6640*/  F2FP.TF32.F32.PACK_B R15, R15 ;  /* 0x0000000fff0f723e */ /* 0x000fe200024050ff */
[C---:B------:R-:W-:Y:S01]  /*6650*/  FFMA R16, R49.reuse, R57, R16 ;  /* 0x0000003931107223 */ /* 0x040fe20000000010 */
[----:B------:R-:W-:Y:S01]  /*6660*/  LOP3.LUT R57, R68, 0xffffe000, RZ, 0xc0, !PT ;  /* 0xffffe00044397812 */ /* 0x000fe200078ec0ff */
[C---:B------:R-:W-:Y:S01]  /*6670*/  FMUL R18, R46.reuse, R22 ;  /* 0x000000162e127220 */ /* 0x040fe20000400000 */
[----:B------:R-:W-:Y:S01]  /*6680*/  FFMA R17, R49, R50, R17 ;  /* 0x0000003231117223 */ /* 0x000fe20000000011 */
[----:B------:R-:W-:Y:S01]  /*6690*/  LOP3.LUT R50, R69, 0xffffe000, RZ, 0xc0, !PT ;  /* 0xffffe00045327812 */ /* 0x000fe200078ec0ff */
[----:B------:R1:W-:Y:S01]  /*66a0*/  STS.128 [R125+0x400], R12 ;  /* 0x0004000c7d007388 */ /* 0x0003e20000000c00 */
[----:B------:R-:W-:Y:S01]  /*66b0*/  F2FP.TF32.F32.PACK_B R16, R16 ;  /* 0x00000010ff10723e */ /* 0x000fe200024050ff */
[C---:B------:R-:W-:Y:S01]  /*66c0*/  FMUL R23, R46.reuse, R23 ;  /* 0x000000172e177220 */ /* 0x040fe20000400000 */
[----:B------:R-:W-:Y:S01]  /*66d0*/  F2FP.TF32.F32.PACK_B R17, R17 ;  /* 0x00000011ff11723e */ /* 0x000fe200024050ff */
[C---:B------:R-:W-:Y:S01]  /*66e0*/  FMUL R20, R46.reuse, R24 ;  /* 0x000000182e147220 */ /* 0x040fe20000400000 */
[----:B------:R-:W-:Y:S01]  /*66f0*/  FMUL R21, R46, R25 ;  /* 0x000000192e157220 */ /* 0x000fe20000400000 */
[C---:B------:R-:W-:Y:S01]  /*6700*/  FFMA R18, R49.reuse, R51, R18 ;  /* 0x0000003331127223 */ /* 0x040fe20000000012 */
[----:B------:R-:W-:Y:S01]  /*6710*/  LOP3.LUT R51, R70, 0xffffe000, RZ, 0xc0, !PT ;  /* 0xffffe00046337812 */ /* 0x000fe200078ec0ff */
[----:B------:R-:W-:Y:S01]  /*6720*/  FFMA R19, R49, R56, R23 ;  /* 0x0000003831137223 */ /* 0x000fe20000000017 */
[----:B------:R-:W-:Y:S01]  /*6730*/  LOP3.LUT R56, R73, 0xffffe000, RZ, 0xc0, !PT ;  /* 0xffffe00049387812 */ /* 0x000fe200078ec0ff */
[C---:B------:R-:W-:Y:S01]  /*6740*/  FFMA R20, R49.reuse, R57, R20 ;  /* 0x0000003931147223 */ /* 0x040fe20000000014 */
[----:B------:R-:W-:Y:S01]  /*6750*/  FFMA R21, R49, R50, R21 ;  /* 0x0000003231157223 */ /* 0x000fe20000000015 */
[C---:B------:R-:W-:Y:S01]  /*6760*/  FMUL R22, R46.reuse, R26 ;  /* 0x0000001a2e167220 */ /* 0x040fe20000400000 */
[----:B------:R-:W-:Y:S01]  /*6770*/  LOP3.LUT R50, R71, 0xffffe000, RZ, 0xc0, !PT ;  /* 0xffffe00047327812 */ /* 0x000fe200078ec0ff */
[----:B------:R-:W-:Y:S01]  /*6780*/  FMUL R27, R46, R27 ;  /* 0x0000001b2e1b7220 */ /* 0x000fe20000400000 */
[----:B------:R-:W-:Y:S01]  /*6790*/  F2FP.TF32.F32.PACK_B R18, R18 ;  /* 0x00000012ff12723e */ /* 0x000fe200024050ff */
[C---:B------:R-:W-:Y:S01]  /*67a0*/  FFMA R22, R49.reuse, R51, R22 ;  /* 0x0000003331167223 */ /* 0x040fe20000000016 */
[----:B------:R-:W-:Y:S01]  /*67b0*/  F2FP.TF32.F32.PACK_B R19, R19 ;  /* 0x00000013ff13723e */ /* 0x000fe200024050ff */
[----:B------:R-:W-:Y:S01]  /*67c0*/  FFMA R23, R49, R50, R27 ;  /* 0x0000003231177223 */ /* 0x000fe2000000001b */
[----:B------:R-:W-:Y:S01]  /*67d0*/  LOP3.LUT R57, R72, 0xffffe000, RZ, 0xc0, !PT ;  /* 0xffffe00048397812 */ /* 0x000fe200078ec0ff */
[C---:B------:R-:W-:Y:S01]  /*67e0*/  FMUL R24, R46.reuse, R28 ;  /* 0x0000001c2e187220 */ /* 0x040fe20000400000 */
[----:B------:R-:W-:Y:S01]  /*67f0*/  F2FP.TF32.F32.PACK_B R20, R20 ;  /* 0x00000014ff14723e */ /* 0x000fe200024050ff */
[----:B------:R1:W-:Y:S01]  /*6800*/  STS.128 [R124+0x400], R16 ;  /* 0x000400107c007388 */ /* 0x0003e20000000c00 */
[----:B------:R-:W-:Y:S01]  /*6810*/  FMUL R25, R46, R29 ;  /* 0x0000001d2e197220 */ /* 0x000fe20000400000 */
[----:B------:R-:W-:Y:S01]  /*6820*/  LOP3.LUT R51, R74, 0xffffe000, RZ, 0xc0, !PT ;  /* 0xffffe0004a337812 */ /* 0x000fe200078ec0ff */
[C---:B------:R-:W-:Y:S01]  /*6830*/  FMUL R26, R46.reuse, R30 ;  /* 0x0000001e2e1a7220 */ /* 0x040fe20000400000 */
[----:B------:R-:W-:Y:S01]  /*6840*/  LOP3.LUT R50, R75, 0xffffe000, RZ, 0xc0, !PT ;  /* 0xffffe0004b327812 */ /* 0x000fe200078ec0ff */
[----:B------:R-:W-:Y:S01]  /*6850*/  FMUL R31, R46, R31 ;  /* 0x0000001f2e1f7220 */ /* 0x000fe20000400000 */
[----:B------:R-:W-:Y:S01]  /*6860*/  F2FP.TF32.F32.PACK_B R21, R21 ;  /* 0x00000015ff15723e */ /* 0x000fe200024050ff */
[C---:B------:R-:W-:Y:S01]  /*6870*/  FFMA R24, R49.reuse, R57, R24 ;  /* 0x0000003931187223 */ /* 0x040fe20000000018 */
[----:B------:R-:W-:Y:S01]  /*6880*/  F2FP.TF32.F32.PACK_B R22, R22 ;  /* 0x00000016ff16723e */ /* 0x000fe200024050ff */
[C---:B------:R-:W-:Y:S01]  /*6890*/  FFMA R25, R49.reuse, R56, R25 ;  /* 0x0000003831197223 */ /* 0x040fe20000000019 */
[----:B------:R-:W-:Y:S01]  /*68a0*/  F2FP.TF32.F32.PACK_B R23, R23 ;  /* 0x00000017ff17723e */ /* 0x000fe200024050ff */
[C---:B------:R-:W-:Y:S01]  /*68b0*/  FFMA R26, R49.reuse, R51, R26 ;  /* 0x00000033311a7223 */ /* 0x040fe2000000001a */
[----:B------:R-:W-:Y:S01]  /*68c0*/  FFMA R27, R49, R50, R31 ;  /* 0x00000032311b7223 */ /* 0x000fe2000000001f */
[----:B------:R-:W-:Y:S01]  /*68d0*/  LOP3.LUT R51, R76, 0xffffe000, RZ, 0xc0, !PT ;  /* 0xffffe0004c337812 */ /* 0x000fe200078ec0ff */
[C---:B------:R-:W-:Y:S01]  /*68e0*/  FMUL R28, R46.reuse, R32 ;  /* 0x000000202e1c7220 */ /* 0x040fe20000400000 */
[----:B------:R1:W-:Y:S01]  /*68f0*/  STS.128 [R123+0x400], R20 ;  /* 0x000400147b007388 */ /* 0x0003e20000000c00 */
[----:B------:R-:W-:Y:S01]  /*6900*/  LOP3.LUT R56, R77, 0xffffe000, RZ, 0xc0, !PT ;  /* 0xffffe0004d387812 */ /* 0x000fe200078ec0ff */
        /* <DEDUP_REMOVED lines=11> */
[----:B------:R-:W-:Y:S01]  /*69c0*/  F2FP.TF32.F32.PACK_B R27, R27 ;  /* 0x0000001bff1b723e */ /* 0x000fe200024050ff */
[----:B------:R-:W-:Y:S01]  /*69d0*/  FFMA R31, R49, R50, R35 ;  /* 0x00000032311f7223 */ /* 0x000fe20000000023 */
[----:B------:R-:W-:Y:S02]  /*69e0*/  F2FP.TF32.F32.PACK_B R28, R28 ;  /* 0x0000001cff1c723e */ /* 0x000fe400024050ff */
[----:B------:R-:W-:Y:S01]  /*69f0*/  F2FP.TF32.F32.PACK_B R29, R29 ;  /* 0x0000001dff1d723e */ /* 0x000fe200024050ff */
[----:B------:R1:W-:Y:S01]  /*6a00*/  STS.128 [R122+0x400], R24 ;  /* 0x000400187a007388 */ /* 0x0003e20000000c00 */
[----:B------:R-:W-:Y:S02]  /*6a10*/  F2FP.TF32.F32.PACK_B R30, R30 ;  /* 0x0000001eff1e723e */ /* 0x000fe400024050ff */
[----:B------:R-:W-:Y:S05]  /*6a20*/  F2FP.TF32.F32.PACK_B R31, R31 ;  /* 0x0000001fff1f723e */ /* 0x000fea00024050ff */
[----:B------:R1:W-:Y:S01]  /*6a30*/  STS.128 [R121+0x400], R28 ;  /* 0x0004001c79007388 */ /* 0x0003e20000000c00 */
[----:B------:R-:W-:Y:S01]  /*6a40*/  @!PT LDS RZ, [RZ] ;  /* 0x00000000fffff984 */ /* 0x000fe20000000800 */
[----:B------:R-:W-:Y:S01]  /*6a50*/  @!PT LDS RZ, [RZ] ;  /* 0x00000000fffff984 */ /* 0x000fe20000000800 */
[----:B------:R-:W-:Y:S01]  /*6a60*/  @!PT LDS RZ, [RZ] ;  /* 0x00000000fffff984 */ /* 0x000fe20000000800 */
[----:B------:R-:W-:Y:S01]  /*6a70*/  @!PT LDS RZ, [RZ] ;  /* 0x00000000fffff984 */ /* 0x000fe20000000800 */
[----:B------:R2:W-:Y:S07]  /*6a80*/  MEMBAR.ALL.CTA ;  /* 0x0000000000007992 */ /* 0x0005ee0000008000 */
[----:B--2---:R-:W2:Y:S02]  /*6a90*/  FENCE.VIEW.ASYNC.S ;  /* 0x00000000000073c6 */ /* 0x004ea40000000000 */
[----:B--2---:R-:W-:Y:S06]  /*6aa0*/  BAR.SYNC.DEFER_BLOCKING 0x1, 0x80 ;  /* 0x0042000000007b1d */ /* 0x004fec0000010000 */
[----:B------:R-:W-:Y:S05]  /*6ab0*/  @P0 BRA `(.L_x_100) ;  /* 0x0000000000280947 */ /* 0x000fea0003800000 */
[----:B------:R-:W-:Y:S02]  /*6ac0*/  UIADD3 UR4, UPT, UPT, UR48, 0x400, URZ ;  /* 0x0000040030047890 */ /* 0x000fe4000fffe0ff */
[----:B------:R-:W-:Y:S01]  /*6ad0*/  UIADD3 UR6, UP0, UPT, UR52, 0x680, URZ ;  /* 0x0000068034067890 */ /* 0x000fe2000ff1e0ff */
[----:B------:R-:W-:Y:S03]  /*6ae0*/  UMOV UR43, UR36 ;  /* 0x00000024002b7c82 */ /* 0x000fe60008000000 */
[----:B------:R-:W-:Y:S01]  /*6af0*/  MOV R111, UR4 ;  /* 0x00000004006f7c02 */ /* 0x000fe20008000f00 */
[----:B------:R-:W-:Y:S03]  /*6b00*/  UIADD3.X UR7, UPT, UPT, URZ, UR53, URZ, UP0, !UPT ;  /* 0x00000035ff077290 */ /* 0x000fe600087fe4ff */
[----:B------:R-:W-:Y:S11]  /*6b10*/  R2UR UR40, R111 ;  /* 0x000000006f2872ca */ /* 0x000ff600000e0000 */
[----:B------:R-:W-:Y:S02]  /*6b20*/  @!UPT UIADD3 URZ, UPT, UPT, URZ, URZ, URZ ;  /* 0x000000fffffff290 */ /* 0x000fe4000fffe0ff */
[----:B------:R2:W-:Y:S01]  /*6b30*/  UTMASTG.3D [UR40], [UR6] ;  /* 0x00000028060073b5 */ /* 0x0005e20008010000 */
[----:B------:R0:W-:Y:S01]  /*6b40*/  UTMACMDFLUSH ;  /* 0x00000000000079b7 */ /* 0x0001e20000000000 */
[----:B--2---:R-:W-:Y:S04]  /*6b50*/  DEPBAR.LE SB0, 0x1 ;  /* 0x000080400000791a */ /* 0x004fe80000000000 */
.L_x_100:
[----:B------:R-:W-:Y:S05]  /*6b60*/  BSYNC.RECONVERGENT B0 ;  /* 0x0000000000007941 */ /* 0x000fea0003800200 */
.L_x_99:
[----:B------:R-:W-:Y:S01]  /*6b70*/  BAR.SYNC.DEFER_BLOCKING 0x1, 0x80 ;  /* 0x0042000000007b1d */ /* 0x000fe20000010000 */
[----:B------:R-:W-:Y:S01]  /*6b80*/  ISETP.NE.AND P1, PT, R126, RZ, PT ;  /* 0x000000ff7e00720c */ /* 0x000fe20003f25270 */
[----:B------:R-:W-:Y:S01]  /*6b90*/  UISETP.NE.AND UP0, UPT, UR49, URZ, UPT ;  /* 0x000000ff3100728c */ /* 0x000fe2000bf05270 */
[----:B------:R-:W-:Y:S11]  /*6ba0*/  LEA R3, R62, UR48, 0x3 ;  /* 0x000000303e037c11 */ /* 0x000ff6000f8e18ff */
[----:B------:R-:W-:Y:S01]  /*6bb0*/  @P1 SHF.L.U32 R2, RZ, 0x1f, RZ ;  /* 0x0000001fff021819 */ /* 0x000fe200000006ff */
[----:B------:R-:W-:Y:S06]  /*6bc0*/  BRA.U !UP0, `(.L_x_101) ;  /* 0x0000000108247547 */ /* 0x000fec000b800000 */
[----:B-1----:R-:W-:Y:S01]  /*6bd0*/  IMAD.U32 R5, RZ, RZ, UR51 ;  /* 0x00000033ff057e24 */ /* 0x002fe2000f8e00ff */
[----:B------:R-:W-:Y:S01]  /*6be0*/  MOV R0, UR37 ;  /* 0x0000002500007c02 */ /* 0x000fe20008000f00 */
[----:B------:R-:W-:Y:S03]  /*6bf0*/  UIADD3 UR51, UPT, UPT, UR51, 0x1, URZ ;  /* 0x0000000133337890 */ /* 0x000fe6000fffe0ff */
[----:B------:R-:W-:Y:S01]  /*6c00*/  @P1 LEA R5, R5, UR48, 0x3 ;  /* 0x0000003005051c11 */ /* 0x000fe2000f8e18ff */
[----:B------:R-:W-:Y:S04]  /*6c10*/  UISETP.NE.AND UP0, UPT, UR51, 0x4, UPT ;  /* 0x000000043300788c */ /* 0x000fe8000bf05270 */
[----:B------:R-:W-:Y:S01]  /*6c20*/  @P1 VIADD R5, R5, 0x50 ;  /* 0x0000005005051836 */ /* 0x000fe20000000000 */
[----:B------:R-:W-:Y:S04]  /*6c30*/  USEL UR51, UR51, URZ, UP0 ;  /* 0x000000ff33337287 */ /* 0x000fe80008000000 */
[----:B------:R-:W-:Y:S04]  /*6c40*/  @P1 PRMT R0, R0, 0x654, R5 ;  /* 0x0000065400001816 */ /* 0x000fe80000000005 */
[----:B------:R2:W-:Y:S04]  /*6c50*/  @P1 SYNCS.ARRIVE.TRANS64.RED.A1T0 RZ, [R0+URZ], RZ ;  /* 0x000000ff00ff19a7 */ /* 0x0005e800081004ff */
.L_x_101:
[----:B------:R-:W4:Y:S01]  /*6c60*/  @P1 SYNCS.PHASECHK.TRANS64.TRYWAIT P0, [R3+URZ+0x30], R2 ;  /* 0x00003002030015a7 */ /* 0x000f2200080011ff */
[----:B------:R-:W-:Y:S01]  /*6c70*/  BSSY B1, `(.L_x_102) ;  /* 0x000001f000017945 */ /* 0x000fe20003800000 */
[----:B----4-:R-:W-:Y:S03]  /*6c80*/  @P1 SEL R130, RZ, 0x1, !P0 ;  /* 0x00000001ff821807 */ /* 0x010fe60004000000 */
[----:B------:R-:W-:Y:S05]  /*6c90*/  @!P1 BRA `(.L_x_103) ;  /* 0x0000000000709947 */ /* 0x000fea0003800000 */
[----:B------:R-:W-:Y:S01]  /*6ca0*/  ISETP.NE.AND P1, PT, R132, RZ, PT ;  /* 0x000000ff8400720c */ /* 0x000fe20003f25270 */
[----:B------:R-:W-:Y:S01]  /*6cb0*/  BSSY B0, `(.L_x_104) ;  /* 0x000000b000007945 */ /* 0x000fe20003800000 */
[----:B------:R-:W-:Y:S11]  /*6cc0*/  ISETP.NE.AND P0, PT, R130, RZ, PT ;  /* 0x000000ff8200720c */ /* 0x000ff60003f05270 */
[----:B-1----:R-:W-:Y:S05]  /*6cd0*/  @P1 IMAD R6, R62, 0x4000, R129 ;  /* 0x000040003e061824 */ /* 0x002fea00078e0281 */
[----:B--2---:R-:W-:Y:S04]  /*6ce0*/  @P1 IADD3 R0, PT, PT, R6, UR48, RZ ;  /* 0x0000003006001c10 */ /* 0x004fe8000fffe0ff */
[----:B------:R-:W-:Y:S01]  /*6cf0*/  @P1 IADD3 R4, PT, PT, R63, R0, RZ ;  /* 0x000000003f041210 */ /* 0x000fe20007ffe0ff */
[--C-:B------:R-:W-:Y:S02]  /*6d00*/  @P1 IMAD.IADD R2, R61, 0x1, R0.reuse ;  /* 0x000000013d021824 */ /* 0x100fe400078e0200 */
[----:B------:R-:W-:Y:S01]  /*6d10*/  @P1 IMAD.IADD R5, R131, 0x1, R0 ;  /* 0x0000000183051824 */ /* 0x000fe200078e0200 */
[----:B------:R-:W-:Y:S06]  /*6d20*/  @P0 BRA `(.L_x_105) ;  /* 0x00000000000c0947 */ /* 0x000fec0003800000 */
[----:B------:R-:W-:Y:S04]  /*6d30*/  SHF.L.U32 R0, RZ, 0x1f, RZ ;  /* 0x0000001fff007819 */ /* 0x000fe800000006ff */
[----:B------:R-:W1:Y:S02]  /*6d40*/  SYNCS.PHASECHK.TRANS64.TRYWAIT P0, [R3+URZ+0x30], R0 ;  /* 0x00003000030075a7 */ /* 0x000e6400080011ff */
[----:B-1----:R-:W-:Y:S05]  /*6d50*/  @!P0 BRA `(.L_x_106) ;  /* 0x00000070003c8947 */ /* 0x002fea0003800000 */
.L_x_105:
[----:B------:R-:W-:Y:S05]  /*6d60*/  BSYNC B0 ;  /* 0x0000000000007941 */ /* 0x000fea0003800000 */
.L_x_104:
[----:B------:R-:W-:Y:S01]  /*6d70*/  ISETP.NE.AND P0, PT, R132, RZ, PT ;  /* 0x000000ff8400720c */ /* 0x000fe20003f05270 */
[----:B------:R-:W-:Y:S11]  /*6d80*/  VIADD R62, R62, 0x1 ;  /* 0x000000013e3e7836 */ /* 0x000ff60000000000 */
[----:B------:R-:W-:Y:S01]  /*6d90*/  @!UPT UIADD3 URZ, UPT, UPT, URZ, URZ, URZ ;  /* 0x000000fffffff290 */ /* 0x000fe2000fffe0ff */
[----:B------:R4:W2:Y:S01]  /*6da0*/  @P0 LDS.128 R92, [R6+UR48+0x400] ;  /* 0x00040030065c0984 */ /* 0x0008a20008000c00 */
[--C-:B-1----:R-:W-:Y:S01]  /*6db0*/  @P0 IMAD.IADD R0, R63, 0x1, R2.reuse ;  /* 0x000000013f000824 */ /* 0x102fe200078e0202 */
[C---:B------:R-:W-:Y:S01]  /*6dc0*/  @P0 IADD3 R3, PT, PT, R131.reuse, R4, RZ ;  /* 0x0000000483030210 */ /* 0x040fe20007ffe0ff */
[C---:B------:R-:W-:Y:S01]  /*6dd0*/  @P0 IMAD.IADD R7, R131.reuse, 0x1, R2 ;  /* 0x0000000183070824 */ /* 0x040fe200078e0202 */
[----:B------:R4:W1:Y:S02]  /*6de0*/  @P0 LDS.128 R88, [R5+0x400] ;  /* 0x0004000005580984 */ /* 0x0008640000000c00 */
[----:B------:R-:W-:Y:S02]  /*6df0*/  @P0 IADD3 R8, PT, PT, R131, R0, RZ ;  /* 0x0000000083080210 */ /* 0x000fe40007ffe0ff */
[----:B------:R4:W1:Y:S04]  /*6e00*/  @P0 LDS.128 R84, [R4+0x400] ;  /* 0x0004000004540984 */ /* 0x0008680000000c00 */
[----:B------:R4:W1:Y:S04]  /*6e10*/  @P0 LDS.128 R80, [R3+0x400] ;  /* 0x0004000003500984 */ /* 0x0008680000000c00 */
[----:B------:R4:W1:Y:S04]  /*6e20*/  @P0 LDS.128 R64, [R2+0x400] ;  /* 0x0004000002400984 */ /* 0x0008680000000c00 */
[----:B------:R4:W1:Y:S04]  /*6e30*/  @P0 LDS.128 R68, [R7+0x400] ;  /* 0x0004000007440984 */ /* 0x0008680000000c00 */
[----:B------:R4:W1:Y:S04]  /*6e40*/  @P0 LDS.128 R72, [R0+0x400] ;  /* 0x0004000000480984 */ /* 0x0008680000000c00 */
[----:B------:R4:W1:Y:S02]  /*6e50*/  @P0 LDS.128 R76, [R8+0x400] ;  /* 0x00040000084c0984 */ /* 0x0008640000000c00 */
.L_x_103:
[----:B------:R-:W-:Y:S05]  /*6e60*/  BSYNC B1 ;  /* 0x0000000000017941 */ /* 0x000fea0003800000 */
.L_x_102:
[----:B----4-:R-:W-:Y:S05]  /*6e70*/  VIADD R3, R48, 0x20 ;  /* 0x0000002030037836 */ /* 0x010fea0000000000 */
[----:B------:R-:W-:Y:S04]  /*6e80*/  SHF.R.U32.HI R3, RZ, 0x15, R3 ;  /* 0x00000015ff037819 */ /* 0x000fe80000011603 */
[----:B------:R-:W-:Y:S11]  /*6e90*/  LOP3.LUT P0, RZ, R3, 0x3, R110, 0x48, !PT ;  /* 0x0000000303ff7812 */ /* 0x000ff6000780486e */
[----:B------:R-:W-:Y:S02]  /*6ea0*/  @!UPT UIADD3 URZ, UPT, UPT, URZ, URZ, URZ ;  /* 0x000000fffffff290 */ /* 0x000fe4000fffe0ff */
[----:B------:R-:W-:Y:S05]  /*6eb0*/  @!P0 BRA `(.L_x_107) ;  /* 0x0000000000408947 */ /* 0x000fea0003800000 */
[----:B------:R-:W4:Y:S01]  /*6ec0*/  LDCU.64 UR8, c[0x4][0x70] ;  /* 0x01000e00ff0877ac */ /* 0x000f220008000a00 */
[----:B------:R-:W-:Y:S01]  /*6ed0*/  MOV R3, 0x0 ;  /* 0x0000000000037802 */ /* 0x000fe20000000f00 */
[----:B-1----:R-:W-:Y:S02]  /*6ee0*/  HFMA2 R12, -RZ, RZ, 0, 5.9604644775390625e-08 ;  /* 0x00000001ff0c7431 */ /* 0x002fe400000001ff */
[----:B------:R-:W-:Y:S02]  /*6ef0*/  IMAD.MOV.U32 R8, RZ, RZ, 0x192 ;  /* 0x00000192ff087424 */ /* 0x000fe400078e00ff */
[----:B------:R-:W-:Y:S01]  /*6f00*/  IMAD.MOV.U32 R13, RZ, RZ, RZ ;  /* 0x000000ffff0d7224 */ /* 0x000fe200078e00ff */
[----:B------:R-:W1:Y:S01]  /*6f10*/  LDCU.64 UR6, c[0x4][0x78] ;  /* 0x01000f00ff0677ac */ /* 0x000e620008000a00 */
[----:B------:R-:W2:Y:S01]  /*6f20*/  LDC.64 R2, c[0x4][R3] ;  /* 0x0100000003027b82 */ /* 0x000ea20000000a00 */
[----:B------:R-:W5:Y:S01]  /*6f30*/  LDCU.64 UR4, c[0x4][0x10] ;  /* 0x01000200ff0477ac */ /* 0x000f620008000a00 */
[----:B----4-:R-:W-:Y:S01]  /*6f40*/  MOV R5, UR9 ;  /* 0x0000000900057c02 */ /* 0x010fe20008000f00 */
[----:B------:R-:W-:Y:S01]  /*6f50*/  IMAD.U32 R4, RZ, RZ, UR8 ;  /* 0x00000008ff047e24 */ /* 0x000fe2000f8e00ff */
[----:B-1----:R-:W-:Y:S01]  /*6f60*/  MOV R7, UR7 ;  /* 0x0000000700077c02 */ /* 0x002fe20008000f00 */
[----:B------:R-:W-:Y:S01]  /*6f70*/  IMAD.U32 R6, RZ, RZ, UR6 ;  /* 0x00000006ff067e24 */ /* 0x000fe2000f8e00ff */
[----:B-----5:R-:W-:Y:S01]  /*6f80*/  MOV R11, UR5 ;  /* 0x00000005000b7c02 */ /* 0x020fe20008000f00 */
[----:B------:R-:W-:Y:S02]  /*6f90*/  IMAD.U32 R10, RZ, RZ, UR4 ;  /* 0x00000004ff0a7e24 */ /* 0x000fe4000f8e00ff */
[----:B------:R-:W-:Y:S07]  /*6fa0*/  LEPC R20, `(.L_x_107) ;  /* 0x000000001014794e */ /* 0x000fee0000000000 */
[----:B--23--:R-:W-:Y:S05]  /*6fb0*/  CALL.ABS.NOINC R2 ;  /* 0x0000000002007343 */ /* 0x00cfea0003c00000 */
.L_x_107:
[----:B--2---:R-:W-:Y:S01]  /*6fc0*/  LOP3.LUT R50, R92, 0xffffe000, RZ, 0xc0, !PT ;  /* 0xffffe0005c327812 */ /* 0x004fe200078ec0ff */
[----:B------:R-:W-:Y:S05]  /*6fd0*/  WARPSYNC.ALL ;  /* 0x0000000000007948 */ /* 0x000fea0003800000 */
[----:B------:R-:W-:Y:S01]  /*6fe0*/  R2UR UR4, R48 ;  /* 0x00000000300472ca */ /* 0x000fe200000e0000 */
[----:B------:R-:W-:Y:S01]  /*6ff0*/  IMAD.U32 R134, RZ, RZ, UR51 ;  /* 0x00000033ff867e24 */ /* 0x000fe2000f8e00ff */
[----:B------:R-:W-:Y:S01]  /*7000*/  LOP3.LUT R56, R94, 0xffffe000, RZ, 0xc0, !PT ;  /* 0xffffe0005e387812 */ /* 0x000fe200078ec0ff */
[----:B------:R-:W-:Y:S01]  /*7010*/  IMAD.U32 R133, RZ, RZ, UR37 ;  /* 0x00000025ff857e24 */ /* 0x000fe2000f8e00ff */
[----:B------:R-:W-:Y:S01]  /*7020*/  LOP3.LUT R58, R95, 0xffffe000, RZ, 0xc0, !PT ;  /* 0xffffe0005f3a7812 */ /* 0x000fe200078ec0ff */
[----:B------:R-:W-:Y:S01]  /*7030*/  BSSY.RECONVERGENT B0, `(.L_x_108) ;  /* 0x000009f000007945 */ /* 0x000fe20003800200 */
[----:B-1----:R-:W-:Y:S02]  /*7040*/  LOP3.LUT R51, R88, 0xffffe000, RZ, 0xc0, !PT ;  /* 0xffffe00058337812 */ /* 0x002fe400078ec0ff */
[----:B------:R-:W-:Y:S02]  /*7050*/  LOP3.LUT R60, R89, 0xffffe000, RZ, 0xc0, !PT ;  /* 0xffffe000593c7812 */ /* 0x000fe400078ec0ff */
[----:B------:R-:W-:Y:S02]  /*7060*/  LOP3.LUT R57, R86, 0xffffe000, RZ, 0xc0, !PT ;  /* 0xffffe00056397812 */ /* 0x000fe400078ec0ff */
[----:B------:R-:W-:Y:S01]  /*7070*/  ISETP.NE.AND P6, PT, R126, RZ, PT ;  /* 0x000000ff7e00720c */ /* 0x000fe20003fc5270 */
[----:B------:R-:W1:Y:S01]  /*7080*/  LDTM.x32 R4, tmem[UR4+0x20] ;  /* 0x00002004000479ee */ /* 0x000e6200082c0000 */
[----:B------:R-:W-:Y:S11]  /*7090*/  ISETP.NE.AND P0, PT, R117, RZ, PT ;  /* 0x000000ff7500720c */ /* 0x000ff60003f05270 */
[----:B------:R-:W-:Y:S02]  /*70a0*/  @P6 LEA R134, R134, UR48, 0x3 ;  /* 0x0000003086866c11 */ /* 0x000fe4000f8e18ff */
[----:B------:R-:W-:Y:S03]  /*70b0*/  @P6 SHF.L.U32 R135, RZ, 0x1f, RZ ;  /* 0x0000001fff876819 */ /* 0x000fe600000006ff */
[----:B------:R-:W-:Y:S05]  /*70c0*/  @P6 VIADD R134, R134, 0x50 ;  /* 0x0000005086866836 */ /* 0x000fea0000000000 */
[----:B------:R-:W-:Y:S02]  /*70d0*/  @P6 PRMT R133, R133, 0x654, R134 ;  /* 0x0000065485856816 */ /* 0x000fe40000000086 */
[----:B------:R-:W-:Y:S01]  /*70e0*/  LEA R134, R62, UR48, 0x3 ;  /* 0x000000303e867c11 */ /* 0x000fe2000f8e18ff */
[C---:B-1----:R-:W-:Y:S01]  /*70f0*/  FMUL R0, R46.reuse, R4 ;  /* 0x000000042e007220 */ /* 0x042fe20000400000 */
[C---:B------:R-:W-:Y:S01]  /*7100*/  FMUL R2, R46.reuse, R5 ;  /* 0x000000052e027220 */ /* 0x040fe20000400000 */
[C---:B------:R-:W-:Y:S01]  /*7110*/  FMUL R3, R46.reuse, R6 ;  /* 0x000000062e037220 */ /* 0x040fe20000400000 */
[C---:B------:R-:W-:Y:S01]  /*7120*/  FMUL R7, R46.reuse, R7 ;  /* 0x000000072e077220 */ /* 0x040fe20000400000 */
[----:B------:R-:W-:Y:S01]  /*7130*/  FFMA R52, R49, R50, R0 ;  /* 0x0000003231347223 */ /* 0x000fe20000000000 */
[----:B------:R-:W-:Y:S01]  /*7140*/  LOP3.LUT R50, R93, 0xffffe000, RZ, 0xc0, !PT ;  /* 0xffffe0005d327812 */ /* 0x000fe200078ec0ff */
[C---:B------:R-:W-:Y:S01]  /*7150*/  FMUL R4, R46.reuse, R8 ;  /* 0x000000082e047220 */ /* 0x040fe20000400000 */
[C---:B------:R-:W-:Y:S01]  /*7160*/  FMUL R5, R46.reuse, R9 ;  /* 0x000000092e057220 */ /* 0x040fe20000400000 */
[----:B------:R-:W-:Y:S01]  /*7170*/  FMUL R6, R46, R10 ;  /* 0x0000000a2e067220 */ /* 0x000fe20000400000 */
[----:B------:R-:W-:Y:S01]  /*7180*/  F2FP.TF32.F32.PACK_B R52, R52 ;  /* 0x00000034ff34723e */ /* 0x000fe200024050ff */
[C---:B------:R-:W-:Y:S01]  /*7190*/  FFMA R53, R49.reuse, R50, R2 ;  /* 0x0000003231357223 */ /* 0x040fe20000000002 */
[----:B------:R-:W-:Y:S01]  /*71a0*/  LOP3.LUT R50, R90, 0xffffe000, RZ, 0xc0, !PT ;  /* 0xffffe0005a327812 */ /* 0x000fe200078ec0ff */
[----:B------:R-:W-:Y:S01]  /*71b0*/  FFMA R54, R49, R56, R3 ;  /* 0x0000003831367223 */ /* 0x000fe20000000003 */
[----:B------:R-:W-:Y:S01]  /*71c0*/  LOP3.LUT R56, R91, 0xffffe000, RZ, 0xc0, !PT ;  /* 0xffffe0005b387812 */ /* 0x000fe200078ec0ff */
[C---:B------:R-:W-:Y:S01]  /*71d0*/  FFMA R55, R49.reuse, R58, R7 ;  /* 0x0000003a31377223 */ /* 0x040fe20000000007 */
[----:B------:R-:W-:Y:S01]  /*71e0*/  F2FP.TF32.F32.PACK_B R53, R53 ;  /* 0x00000035ff35723e */ /* 0x000fe200024050ff */
[----:B------:R-:W-:Y:S01]  /*71f0*/  FMUL R11, R46, R11 ;  /* 0x0000000b2e0b7220 */ /* 0x000fe20000400000 */
[----:B------:R-:W-:Y:S01]  /*7200*/  F2FP.TF32.F32.PACK_B R54, R54 ;  /* 0x00000036ff36723e */ /* 0x000fe200024050ff */
[C---:B------:R-:W-:Y:S01]  /*7210*/  FFMA R4, R49.reuse, R51, R4 ;  /* 0x0000003331047223 */ /* 0x040fe20000000004 */
[----:B------:R-:W-:Y:S01]  /*7220*/  F2FP.TF32.F32.PACK_B R55, R55 ;  /* 0x00000037ff37723e */ /* 0x000fe200024050ff */
        /* <DEDUP_REMOVED lines=8> */
[----:B------:R1:W-:Y:S01]  /*72b0*/  STS.128 [R129+UR48+0x4400], R52 ;  /* 0x0044003481007988 */ /* 0x0003e20008000c30 */
[----:B------:R-:W-:Y:S01]  /*72c0*/  F2FP.TF32.F32.PACK_B R5, R5 ;  /* 0x00000005ff05723e */ /* 0x000fe200024050ff */
[C---:B------:R-:W-:Y:S01]  /*72d0*/  FMUL R9, R46.reuse, R13 ;  /* 0x0000000d2e097220 */ /* 0x040fe20000400000 */
[----:B------:R-:W-:Y:S01]  /*72e0*/  F2FP.TF32.F32.PACK_B R6, R6 ;  /* 0x00000006ff06723e */ /* 0x000fe200024050ff */
[C---:B------:R-:W-:Y:S01]  /*72f0*/  FMUL R10, R46.reuse, R14 ;  /* 0x0000000e2e0a7220 */ /* 0x040fe20000400000 */
[----:B------:R-:W-:Y:S01]  /*7300*/  F2FP.TF32.F32.PACK_B R7, R7 ;  /* 0x00000007ff07723e */ /* 0x000fe200024050ff */
[----:B------:R-:W-:Y:S01]  /*7310*/  FMUL R15, R46, R15 ;  /* 0x0000000f2e0f7220 */ /* 0x000fe20000400000 */
[----:B------:R-:W-:Y:S01]  /*7320*/  LOP3.LUT R56, R81, 0xffffe000, RZ, 0xc0, !PT ;  /* 0xffffe00051387812 */ /* 0x000fe200078ec0ff */
[C---:B------:R-:W-:Y:S01]  /*7330*/  FFMA R8, R49.reuse, R51, R8 ;  /* 0x0000003331087223 */ /* 0x040fe20000000008 */
[----:B------:R-:W-:Y:S01]  /*7340*/  LOP3.LUT R51, R80, 0xffffe000, RZ, 0xc0, !PT ;  /* 0xffffe00050337812 */ /* 0x000fe200078ec0ff */
[----:B------:R-:W-:Y:S01]  /*7350*/  FFMA R9, R49, R58, R9 ;  /* 0x0000003a31097223 */ /* 0x000fe20000000009 */
[----:B------:R-:W-:Y:S01]  /*7360*/  LOP3.LUT R58, R83, 0xffffe000, RZ, 0xc0, !PT ;  /* 0xffffe000533a7812 */ /* 0x000fe200078ec0ff */
[C---:B------:R-:W-:Y:S01]  /*7370*/  FFMA R10, R49.reuse, R57, R10 ;  /* 0x00000039310a7223 */ /* 0x040fe2000000000a */
[----:B------:R-:W-:Y:S01]  /*7380*/  LOP3.LUT R57, R82, 0xffffe000, RZ, 0xc0, !PT ;  /* 0xffffe00052397812 */ /* 0x000fe200078ec0ff */
[C---:B------:R-:W-:Y:S01]  /*7390*/  FFMA R11, R49.reuse, R50, R15 ;  /* 0x00000032310b7223 */ /* 0x040fe2000000000f */
[----:B------:R-:W-:Y:S01]  /*73a0*/  LOP3.LUT R50, R64, 0xffffe000, RZ, 0xc0, !PT ;  /* 0xffffe00040327812 */ /* 0x000fe200078ec0ff */
[C---:B------:R-:W-:Y:S01]  /*73b0*/  FMUL R12, R46.reuse, R16 ;  /* 0x000000102e0c7220 */ /* 0x040fe20000400000 */
[----:B------:R-:W-:Y:S01]  /*73c0*/  F2FP.TF32.F32.PACK_B R8, R8 ;  /* 0x00000008ff08723e */ /* 0x000fe200024050ff */
[C---:B------:R-:W-:Y:S01]  /*73d0*/  FMUL R13, R46.reuse, R17 ;  /* 0x000000112e0d7220 */ /* 0x040fe20000400000 */
[----:B------:R-:W-:Y:S01]  /*73e0*/  F2FP.TF32.F32.PACK_B R9, R9 ;  /* 0x00000009ff09723e */ /* 0x000fe200024050ff */
[----:B------:R1:W-:Y:S01]  /*73f0*/  STS.128 [R128+0x4400], R4 ;  /* 0x0044000480007388 */ /* 0x0003e20000000c00 */
[----:B------:R-:W-:Y:S01]  /*7400*/  F2FP.TF32.F32.PACK_B R10, R10 ;  /* 0x0000000aff0a723e */ /* 0x000fe200024050ff */
[C---:B------:R-:W-:Y:S01]  /*7410*/  FMUL R14, R46.reuse, R18 ;  /* 0x000000122e0e7220 */ /* 0x040fe20000400000 */
[----:B------:R-:W-:Y:S01]  /*7420*/  F2FP.TF32.F32.PACK_B R11, R11 ;  /* 0x0000000bff0b723e */ /* 0x000fe200024050ff */
[----:B------:R-:W-:Y:S01]  /*7430*/  FMUL R19, R46, R19 ;  /* 0x000000132e137220 */ /* 0x000fe20000400000 */
[C---:B------:R-:W-:Y:S01]  /*7440*/  FFMA R12, R49.reuse, R51, R12 ;  /* 0x00000033310c7223 */ /* 0x040fe2000000000c */
[----:B------:R-:W-:Y:S01]  /*7450*/  LOP3.LUT R51, R66, 0xffffe000, RZ, 0xc0, !PT ;  /* 0xffffe00042337812 */ /* 0x000fe200078ec0ff */
[C---:B------:R-:W-:Y:S01]  /*7460*/  FMUL R16, R46.reuse, R20 ;  /* 0x000000142e107220 */ /* 0x040fe20000400000 */
[----:B------:R-:W-:Y:S01]  /*7470*/  FFMA R13, R49, R56, R13 ;  /* 0x00000038310d7223 */ /* 0x000fe2000000000d */
[----:B------:R-:W-:Y:S01]  /*7480*/  LOP3.LUT R56, R67, 0xffffe000, RZ, 0xc0, !PT ;  /* 0xffffe00043387812 */ /* 0x000fe200078ec0ff */
[C---:B------:R-:W-:Y:S01]  /*7490*/  FFMA R14, R49.reuse, R57, R14 ;  /* 0x00000039310e7223 */ /* 0x040fe2000000000e */
[----:B------:R-:W-:Y:S01]  /*74a0*/  F2FP.TF32.F32.PACK_B R12, R12 ;  /* 0x0000000cff0c723e */ /* 0x000fe200024050ff */
        /* <DEDUP_REMOVED lines=8> */
[----:B------:R-:W-:Y:S01]  /*7530*/  FMUL R18, R46, R22 ;  /* 0x000000162e127220 */ /* 0x000fe20000400000 */
[----:B------:R-:W-:Y:S01]  /*7540*/  LOP3.LUT R57, R68, 0xffffe000, RZ, 0xc0, !PT ;  /* 0xffffe00044397812 */ /* 0x000fe200078ec0ff */
[----:B------:R-:W-:Y:S01]  /*7550*/  FMUL R23, R46, R23 ;  /* 0x000000172e177220 */ /* 0x000fe20000400000 */
[----:B------:R-:W-:Y:S01]  /*7560*/  LOP3.LUT R58, R69, 0xffffe000, RZ, 0xc0, !PT ;  /* 0xffffe000453a7812 */ /* 0x000fe200078ec0ff */
[----:B------:R1:W-:Y:S01]  /*7570*/  STS.128 [R125+0x4400], R12 ;  /* 0x0044000c7d007388 */ /* 0x0003e20000000c00 */
[----:B------:R-:W-:Y:S01]  /*7580*/  F2FP.TF32.F32.PACK_B R16, R16 ;  /* 0x00000010ff10723e */ /* 0x000fe200024050ff */
[C---:B------:R-:W-:Y:S01]  /*7590*/  FFMA R17, R49.reuse, R50, R17 ;  /* 0x0000003231117223 */ /* 0x040fe20000000011 */
[----:B------:R-:W-:Y:S01]  /*75a0*/  LOP3.LUT R50, R70, 0xffffe000, RZ, 0xc0, !PT ;  /* 0xffffe00046327812 */ /* 0x000fe200078ec0ff */
[C---:B------:R-:W-:Y:S01]  /*75b0*/  FFMA R18, R49.reuse, R51, R18 ;  /* 0x0000003331127223 */ /* 0x040fe20000000012 */
[----:B------:R-:W-:Y:S01]  /*75c0*/  LOP3.LUT R51, R72, 0xffffe000, RZ, 0xc0, !PT ;  /* 0xffffe00048337812 */ /* 0x000fe200078ec0ff */
[----:B------:R-:W-:Y:S01]  /*75d0*/  FFMA R19, R49, R56, R23 ;  /* 0x0000003831137223 */ /* 0x000fe20000000017 */
[----:B------:R-:W-:Y:S01]  /*75e0*/  LOP3.LUT R56, R71, 0xffffe000, RZ, 0xc0, !PT ;  /* 0xffffe00047387812 */ /* 0x000fe200078ec0ff */
[C---:B------:R-:W-:Y:S01]  /*75f0*/  FMUL R20, R46.reuse, R24 ;  /* 0x000000182e147220 */ /* 0x040fe20000400000 */
[C---:B------:R-:W-:Y:S01]  /*7600*/  FMUL R21, R46.reuse, R25 ;  /* 0x000000192e157220 */ /* 0x040fe20000400000 */
[C---:B------:R-:W-:Y:S01]  /*7610*/  FMUL R22, R46.reuse, R26 ;  /* 0x0000001a2e167220 */ /* 0x040fe20000400000 */
[C---:B------:R-:W-:Y:S01]  /*7620*/  FMUL R27, R46.reuse, R27 ;  /* 0x0000001b2e1b7220 */ /* 0x040fe20000400000 */
[----:B------:R-:W-:Y:S01]  /*7630*/  F2FP.TF32.F32.PACK_B R17, R17 ;  /* 0x00000011ff11723e */ /* 0x000fe200024050ff */
[C---:B------:R-:W-:Y:S01]  /*7640*/  FFMA R20, R49.reuse, R57, R20 ;  /* 0x0000003931147223 */ /* 0x040fe20000000014 */
[----:B------:R-:W-:Y:S01]  /*7650*/  F2FP.TF32.F32.PACK_B R18, R18 ;  /* 0x00000012ff12723e */ /* 0x000fe200024050ff */
[C---:B------:R-:W-:Y:S01]  /*7660*/  FFMA R21, R49.reuse, R58, R21 ;  /* 0x0000003a31157223 */ /* 0x040fe20000000015 */
[----:B------:R-:W-:Y:S01]  /*7670*/  F2FP.TF32.F32.PACK_B R19, R19 ;  /* 0x00000013ff13723e */ /* 0x000fe200024050ff */
[C---:B------:R-:W-:Y:S01]  /*7680*/  FFMA R22, R49.reuse, R50, R22 ;  /* 0x0000003231167223 */ /* 0x040fe20000000016 */
[----:B------:R-:W-:Y:S01]  /*7690*/  FFMA R23, R49, R56, R27 ;  /* 0x0000003831177223 */ /* 0x000fe2000000001b */
[C---:B------:R-:W-:Y:S01]  /*76a0*/  FMUL R24, R46.reuse, R28 ;  /* 0x0000001c2e187220 */ /* 0x040fe20000400000 */
[----:B------:R-:W-:Y:S01]  /*76b0*/  LOP3.LUT R58, R73, 0xffffe000, RZ, 0xc0, !PT ;  /* 0xffffe000493a7812 */ /* 0x000fe200078ec0ff */
        /* <DEDUP_REMOVED lines=14> */
[----:B------:R-:W-:Y:S01]  /*77a0*/  LOP3.LUT R51, R76, 0xffffe000, RZ, 0xc0, !PT ;  /* 0xffffe0004c337812 */ /* 0x000fe200078ec0ff */
        /* <DEDUP_REMOVED lines=30> */
[----:B------:R-:W-:Y:S02]  /*7990*/  UIADD3 UR8, UP0, UPT, UR52, 0x680, URZ ;  /* 0x0000068034087890 */ /* 0x000fe4000ff1e0ff */
[----:B------:R-:W-:Y:S02]  /*79a0*/  UIADD3 UR5, UPT, UPT, UR41, 0x20, URZ ;  /* 0x0000002029057890 */ /* 0x000fe4000fffe0ff */
[----:B------:R-:W-:Y:S02]  /*79b0*/  UIADD3 UR4, UPT, UPT, UR48, 0x4400, URZ ;  /* 0x0000440030047890 */ /* 0x000fe4000fffe0ff */
[----:B------:R-:W-:Y:S01]  /*79c0*/  UIADD3.X UR9, UPT, UPT, URZ, UR53, URZ, UP0, !UPT ;  /* 0x00000035ff097290 */ /* 0x000fe200087fe4ff */
[----:B------:R-:W-:Y:S01]  /*79d0*/  UMOV UR6, UR42 ;  /* 0x0000002a00067c82 */ /* 0x000fe20008000000 */
[----:B------:R-:W-:Y:S07]  /*79e0*/  UMOV UR7, UR36 ;  /* 0x0000002400077c82 */ /* 0x000fee0008000000 */
[----:B------:R2:W-:Y:S01]  /*79f0*/  UTMASTG.3D [UR4], [UR8] ;  /* 0x00000004080073b5 */ /* 0x0005e20008010000 */
[----:B------:R0:W-:Y:S01]  /*7a00*/  UTMACMDFLUSH ;  /* 0x00000000000079b7 */ /* 0x0001e20000000000 */
[----:B--2---:R-:W-:Y:S04]  /*7a10*/  DEPBAR.LE SB0, 0x1 ;  /* 0x000080400000791a */ /* 0x004fe80000000000 */
.L_x_109:
[----:B------:R-:W-:Y:S05]  /*7a20*/  BSYNC.RECONVERGENT B0 ;  /* 0x0000000000007941 */ /* 0x000fea0003800200 */
.L_x_108:
[----:B------:R-:W-:Y:S01]  /*7a30*/  BAR.SYNC.DEFER_BLOCKING 0x1, 0x80 ;  /* 0x0042000000007b1d */ /* 0x000fe20000010000 */
[----:B------:R-:W-:Y:S04]  /*7a40*/  UIADD3 UR40, UPT, UPT, UR51, 0x1, URZ ;  /* 0x0000000133287890 */ /* 0x000fe8000fffe0ff */
[----:B------:R-:W-:Y:S04]  /*7a50*/  UISETP.NE.AND UP0, UPT, UR40, 0x4, UPT ;  /* 0x000000042800788c */ /* 0x000fe8000bf05270 */
[----:B------:R-:W-:Y:S01]  /*7a60*/  USEL UR40, UR40, URZ, UP0 ;  /* 0x000000ff28287287 */ /* 0x000fe20008000000 */
[----:B------:R2:W-:Y:S01]  /*7a70*/  @P6 SYNCS.ARRIVE.TRANS64.RED.A1T0 RZ, [R133+URZ], RZ ;  /* 0x000000ff85ff69a7 */ /* 0x0005e200081004ff */
[----:B------:R-:W-:Y:S01]  /*7a80*/  BSSY B1, `(.L_x_110) ;  /* 0x0000020000017945 */ /* 0x000fe20003800000 */
[----:B------:R-:W4:Y:S02]  /*7a90*/  @P6 SYNCS.PHASECHK.TRANS64.TRYWAIT P0, [R134+URZ+0x30], R135 ;  /* 0x00003087860065a7 */ /* 0x000f2400080011ff */
[----:B----4-:R-:W-:Y:S01]  /*7aa0*/  @P6 SEL R130, RZ, 0x1, !P0 ;  /* 0x00000001ff826807 */ /* 0x010fe20004000000 */
[----:B--2---:R-:W-:Y:S06]  /*7ab0*/  @!P6 BRA `(.L_x_111) ;  /* 0x000000000070e947 */ /* 0x004fec0003800000 */
[----:B------:R-:W-:Y:S01]  /*7ac0*/  ISETP.NE.AND P1, PT, R132, RZ, PT ;  /* 0x000000ff8400720c */ /* 0x000fe20003f25270 */
[----:B------:R-:W-:Y:S01]  /*7ad0*/  BSSY B0, `(.L_x_112) ;  /* 0x000000b000007945 */ /* 0x000fe20003800000 */
[----:B------:R-:W-:Y:S11]  /*7ae0*/  ISETP.NE.AND P0, PT, R130, RZ, PT ;  /* 0x000000ff8200720c */ /* 0x000ff60003f05270 */
[----:B-1----:R-:W-:Y:S05]  /*7af0*/  @P1 IMAD R4, R62, 0x4000, R129 ;  /* 0x000040003e041824 */ /* 0x002fea00078e0281 */
[----:B------:R-:W-:Y:S04]  /*7b00*/  @P1 IADD3 R6, PT, PT, R4, UR48, RZ ;  /* 0x0000003004061c10 */ /* 0x000fe8000fffe0ff */
[----:B------:R-:W-:Y:S01]  /*7b10*/  @P1 IADD3 R2, PT, PT, R63, R6, RZ ;  /* 0x000000063f021210 */ /* 0x000fe20007ffe0ff */
[--C-:B------:R-:W-:Y:S02]  /*7b20*/  @P1 IMAD.IADD R0, R61, 0x1, R6.reuse ;  /* 0x000000013d001824 */ /* 0x100fe400078e0206 */
[----:B------:R-:W-:Y:S01]  /*7b30*/  @P1 IMAD.IADD R3, R131, 0x1, R6 ;  /* 0x0000000183031824 */ /* 0x000fe200078e0206 */
[----:B------:R-:W-:Y:S06]  /*7b40*/  @P0 BRA `(.L_x_113) ;  /* 0x00000000000c0947 */ /* 0x000fec0003800000 */
[----:B------:R-:W-:Y:S04]  /*7b50*/  SHF.L.U32 R5, RZ, 0x1f, RZ ;  /* 0x0000001fff057819 */ /* 0x000fe800000006ff */
[----:B------:R-:W1:Y:S02]  /*7b60*/  SYNCS.PHASECHK.TRANS64.TRYWAIT P0, [R134+URZ+0x30], R5 ;  /* 0x00003005860075a7 */ /* 0x000e6400080011ff */
[----:B-1----:R-:W-:Y:S05]  /*7b70*/  @!P0 BRA `(.L_x_114) ;  /* 0x0000006000c88947 */ /* 0x002fea0003800000 */
.L_x_113:
[----:B------:R-:W-:Y:S05]  /*7b80*/  BSYNC B0 ;  /* 0x0000000000007941 */ /* 0x000fea0003800000 */
.L_x_112:
[----:B------:R-:W-:Y:S01]  /*7b90*/  ISETP.NE.AND P0, PT, R132, RZ, PT ;  /* 0x000000ff8400720c */ /* 0x000fe20003f05270 */
[----:B------:R-:W-:Y:S11]  /*7ba0*/  VIADD R62, R62, 0x1 ;  /* 0x000000013e3e7836 */ /* 0x000ff60000000000 */
[----:B------:R-:W-:Y:S01]  /*7bb0*/  @!UPT UIADD3 URZ, UPT, UPT, URZ, URZ, URZ ;  /* 0x000000fffffff290 */ /* 0x000fe2000fffe0ff */
[----:B------:R2:W4:Y:S01]  /*7bc0*/  @P0 LDS.128 R92, [R4+UR48+0x400] ;  /* 0x00040030045c0984 */ /* 0x0005220008000c00 */
[--C-:B------:R-:W-:Y:S01]  /*7bd0*/  @P0 IMAD.IADD R6, R63, 0x1, R0.reuse ;  /* 0x000000013f060824 */ /* 0x100fe200078e0200 */
[C---:B-1----:R-:W-:Y:S01]  /*7be0*/  @P0 IADD3 R5, PT, PT, R131.reuse, R2, RZ ;  /* 0x0000000283050210 */ /* 0x042fe20007ffe0ff */
        /* <DEDUP_REMOVED lines=9> */
.L_x_111:
[----:B------:R-:W-:Y:S05]  /*7c80*/  BSYNC B1 ;  /* 0x0000000000017941 */ /* 0x000fea0003800000 */
.L_x_110:
[----:B--2---:R-:W-:Y:S05]  /*7c90*/  VIADD R3, R48, 0x40 ;  /* 0x0000004030037836 */ /* 0x004fea0000000000 */
[----:B------:R-:W-:Y:S04]  /*7ca0*/  SHF.R.U32.HI R3, RZ, 0x15, R3 ;  /* 0x00000015ff037819 */ /* 0x000fe80000011603 */
[----:B------:R-:W-:Y:S11]  /*7cb0*/  LOP3.LUT P0, RZ, R3, 0x3, R110, 0x48, !PT ;  /* 0x0000000303ff7812 */ /* 0x000ff6000780486e */
[----:B------:R-:W-:Y:S02]  /*7cc0*/  @!UPT UIADD3 URZ, UPT, UPT, URZ, URZ, URZ ;  /* 0x000000fffffff290 */ /* 0x000fe4000fffe0ff */
[----:B------:R-:W-:Y:S05]  /*7cd0*/  @!P0 BRA `(.L_x_115) ;  /* 0x0000000000408947 */ /* 0x000fea0003800000 */
[----:B------:R-:W2:Y:S01]  /*7ce0*/  LDCU.64 UR8, c[0x4][0x70] ;  /* 0x01000e00ff0877ac */ /* 0x000ea20008000a00 */
[----:B------:R-:W-:Y:S01]  /*7cf0*/  MOV R3, 0x0 ;  /* 0x0000000000037802 */ /* 0x000fe20000000f00 */
[----:B-1----:R-:W-:Y:S02]  /*7d00*/  HFMA2 R12, -RZ, RZ, 0, 5.9604644775390625e-08 ;  /* 0x00000001ff0c7431 */ /* 0x002fe400000001ff */
[----:B------:R-:W-:Y:S02]  /*7d10*/  IMAD.MOV.U32 R8, RZ, RZ, 0x192 ;  /* 0x00000192ff087424 */ /* 0x000fe400078e00ff */
[----:B------:R-:W-:Y:S01]  /*7d20*/  IMAD.MOV.U32 R13, RZ, RZ, RZ ;  /* 0x000000ffff0d7224 */ /* 0x000fe200078e00ff */
[----:B------:R-:W1:Y:S01]  /*7d30*/  LDCU.64 UR6, c[0x4][0x78] ;  /* 0x01000f00ff0677ac */ /* 0x000e620008000a00 */
[----:B------:R-:W3:Y:S01]  /*7d40*/  LDC.64 R2, c[0x4][R3] ;  /* 0x0100000003027b82 */ /* 0x000ee20000000a00 */
[----:B------:R-:W5:Y:S01]  /*7d50*/  LDCU.64 UR4, c[0x4][0x10] ;  /* 0x01000200ff0477ac */ /* 0x000f620008000a00 */
[----:B--2---:R-:W-:Y:S01]  /*7d60*/  MOV R5, UR9 ;  /* 0x0000000900057c02 */ /* 0x004fe20008000f00 */
[----:B------:R-:W-:Y:S01]  /*7d70*/  IMAD.U32 R4, RZ, RZ, UR8 ;  /* 0x00000008ff047e24 */ /* 0x000fe2000f8e00ff */
[----:B-1----:R-:W-:Y:S01]  /*7d80*/  MOV R7, UR7 ;  /* 0x0000000700077c02 */ /* 0x002fe20008000f00 */
[----:B------:R-:W-:Y:S01]  /*7d90*/  IMAD.U32 R6, RZ, RZ, UR6 ;  /* 0x00000006ff067e24 */ /* 0x000fe2000f8e00ff */
[----:B-----5:R-:W-:Y:S01]  /*7da0*/  MOV R11, UR5 ;  /* 0x00000005000b7c02 */ /* 0x020fe20008000f00 */
[----:B------:R-:W-:Y:S02]  /*7db0*/  IMAD.U32 R10, RZ, RZ, UR4 ;  /* 0x00000004ff0a7e24 */ /* 0x000fe4000f8e00ff */
[----:B------:R-:W-:Y:S07]  /*7dc0*/  LEPC R20, `(.L_x_115) ;  /* 0x000000001014794e */ /* 0x000fee0000000000 */
[----:B---34-:R-:W-:Y:S05]  /*7dd0*/  CALL.ABS.NOINC R2 ;  /* 0x0000000002007343 */ /* 0x018fea0003c00000 */
.L_x_115:
[----:B----4-:R-:W-:Y:S01]  /*7de0*/  LOP3.LUT R50, R92, 0xffffe000, RZ, 0xc0, !PT ;  /* 0xffffe0005c327812 */ /* 0x010fe200078ec0ff */
        /* <DEDUP_REMOVED lines=165> */
.L_x_117:
[----:B------:R-:W-:Y:S05]  /*8840*/  BSYNC.RECONVERGENT B0 ;  /* 0x0000000000007941 */ /* 0x000fea0003800200 */
.L_x_116:
[----:B------:R-:W-:Y:S01]  /*8850*/  BAR.SYNC.DEFER_BLOCKING 0x1, 0x80 ;  /* 0x0042000000007b1d */ /* 0x000fe20000010000 */
[----:B------:R-:W-:Y:S04]  /*8860*/  UIADD3 UR43, UPT, UPT, UR40, 0x1, URZ ;  /* 0x00000001282b7890 */ /* 0x000fe8000fffe0ff */
[----:B------:R-:W-:Y:S04]  /*8870*/  UISETP.NE.AND UP0, UPT, UR43, 0x4, UPT ;  /* 0x000000042b00788c */ /* 0x000fe8000bf05270 */
[----:B------:R-:W-:Y:S01]  /*8880*/  USEL UR43, UR43, URZ, UP0 ;  /* 0x000000ff2b2b7287 */ /* 0x000fe20008000000 */
[----:B------:R2:W-:Y:S01]  /*8890*/  @P6 SYNCS.ARRIVE.TRANS64.RED.A1T0 RZ, [R133+URZ], RZ ;  /* 0x000000ff85ff69a7 */ /* 0x0005e200081004ff */
[----:B------:R-:W-:Y:S01]  /*88a0*/  BSSY B1, `(.L_x_118) ;  /* 0x0000023000017945 */ /* 0x000fe20003800000 */
[----:B------:R-:W4:Y:S01]  /*88b0*/  @P6 SYNCS.PHASECHK.TRANS64.TRYWAIT P0, [R134+URZ+0x30], R135 ;  /* 0x00003087860065a7 */ /* 0x000f2200080011ff */
[----:B--2---:R-:W-:Y:S01]  /*88c0*/  HFMA2 R133, -RZ, RZ, 0, 0 ;  /* 0x00000000ff857431 */ /* 0x004fe200000001ff */
[----:B----4-:R-:W-:Y:S01]  /*88d0*/  @P6 SEL R130, RZ, 0x1, !P0 ;  /* 0x00000001ff826807 */ /* 0x010fe20004000000 */
[----:B------:R-:W-:Y:S06]  /*88e0*/  @!P6 BRA `(.L_x_119) ;  /* 0x000000000078e947 */ /* 0x000fec0003800000 */
        /* <DEDUP_REMOVED lines=12> */
.L_x_121:
[----:B------:R-:W-:Y:S05]  /*89b0*/  BSYNC B0 ;  /* 0x0000000000007941 */ /* 0x000fea0003800000 */
.L_x_120:
[----:B------:R-:W-:Y:S02]  /*89c0*/  ISETP.NE.AND P0, PT, R132, RZ, PT ;  /* 0x000000ff8400720c */ /* 0x000fe40003f05270 */
[----:B------:R-:W-:Y:S11]  /*89d0*/  IADD3 R62, PT, PT, R62, 0x1, RZ ;  /* 0x000000013e3e7810 */ /* 0x000ff60007ffe0ff */
[----:B------:R2:W4:Y:S01]  /*89e0*/  @P0 LDS.128 R92, [R4+UR48+0x400] ;  /* 0x00040030045c0984 */ /* 0x0005220008000c00 */
[----:B------:R-:W-:Y:S01]  /*89f0*/  @P0 IMAD.IADD R6, R63, 0x1, R0 ;  /* 0x000000013f060824 */ /* 0x000fe200078e0200 */
[C---:B------:R-:W-:Y:S01]  /*8a00*/  @P0 IADD3 R7, PT, PT, R131.reuse, R0, RZ ;  /* 0x0000000083070210 */ /* 0x040fe20007ffe0ff */
[C---:B-1----:R-:W-:Y:S01]  /*8a10*/  @P0 IMAD.IADD R5, R131.reuse, 0x1, R2 ;  /* 0x0000000183050824 */ /* 0x042fe200078e0202 */
[----:B------:R2:W1:Y:S01]  /*8a20*/  @P0 LDS.128 R88, [R3+0x400] ;  /* 0x0004000003580984 */ /* 0x0004620000000c00 */
[----:B------:R-:W-:Y:S03]  /*8a30*/  @P0 IMAD.IADD R8, R131, 0x1, R6 ;  /* 0x0000000183080824 */ /* 0x000fe600078e0206 */
[----:B------:R2:W1:Y:S04]  /*8a40*/  @P0 LDS.128 R84, [R2+0x400] ;  /* 0x0004000002540984 */ /* 0x0004680000000c00 */
[----:B------:R2:W1:Y:S04]  /*8a50*/  @P0 LDS.128 R80, [R5+0x400] ;  /* 0x0004000005500984 */ /* 0x0004680000000c00 */
[----:B------:R2:W1:Y:S04]  /*8a60*/  @P0 LDS.128 R64, [R0+0x400] ;  /* 0x0004000000400984 */ /* 0x0004680000000c00 */
[----:B------:R2:W1:Y:S04]  /*8a70*/  @P0 LDS.128 R68, [R7+0x400] ;  /* 0x0004000007440984 */ /* 0x0004680000000c00 */
[----:B------:R2:W1:Y:S04]  /*8a80*/  @P0 LDS.128 R72, [R6+0x400] ;  /* 0x0004000006480984 */ /* 0x0004680000000c00 */
[----:B------:R2:W1:Y:S01]  /*8a90*/  @P0 LDS.128 R76, [R8+0x400] ;  /* 0x00040000084c0984 */ /* 0x0004620000000c00 */
[C---:B------:R-:W-:Y:S04]  /*8aa0*/  ISETP.NE.AND P0, PT, R62.reuse, 0x4, PT ;  /* 0x000000043e00780c */ /* 0x040fe80003f05270 */
[----:B------:R-:W-:Y:S02]  /*8ab0*/  SEL R62, R62, RZ, P0 ;  /* 0x000000ff3e3e7207 */ /* 0x000fe40000000000 */
[----:B------:R-:W-:Y:S02]  /*8ac0*/  SEL R133, RZ, 0x1, P0 ;  /* 0x00000001ff857807 */ /* 0x000fe40000000000 */
.L_x_119:
[----:B------:R-:W-:Y:S05]  /*8ad0*/  BSYNC B1 ;  /* 0x0000000000017941 */ /* 0x000fea0003800000 */
.L_x_118:
        /* <DEDUP_REMOVED lines=21> */
.L_x_123:
        /* <DEDUP_REMOVED lines=15> */
[----:B------:R-:W-:Y:S03]  /*8d20*/  @P6 SHF.L.U32 R136, R133, 0x1f, RZ ;  /* 0x0000001f85886819 */ /* 0x000fe600000006ff */
        /* <DEDUP_REMOVED lines=150> */
.L_x_125:
[----:B------:R-:W-:Y:S05]  /*9690*/  BSYNC.RECONVERGENT B0 ;  /* 0x0000000000007941 */ /* 0x000fea0003800200 */
.L_x_124:
        /* <DEDUP_REMOVED lines=18> */
[----:B------:R-:W-:Y:S04]  /*97c0*/  SHF.L.U32 R6, R133, 0x1f, RZ ;  /* 0x0000001f85067819 */ /* 0x000fe800000006ff */
[----:B------:R-:W1:Y:S02]  /*97d0*/  SYNCS.PHASECHK.TRANS64.TRYWAIT P0, [R135+URZ+0x30], R6 ;  /* 0x00003006870075a7 */ /* 0x000e6400080011ff */
[----:B-1----:R-:W-:Y:S05]  /*97e0*/  @!P0 BRA `(.L_x_130) ;  /* 0x0000004400d48947 */ /* 0x002fea0003800000 */
.L_x_129:
[----:B------:R-:W-:Y:S05]  /*97f0*/  BSYNC B0 ;  /* 0x0000000000007941 */ /* 0x000fea0003800000 */
.L_x_128:
[----:B------:R-:W-:Y:S01]  /*9800*/  ISETP.NE.AND P0, PT, R132, RZ, PT ;  /* 0x000000ff8400720c */ /* 0x000fe20003f05270 */
[----:B------:R-:W-:Y:S11]  /*9810*/  VIADD R62, R62, 0x1 ;  /* 0x000000013e3e7836 */ /* 0x000ff60000000000 */
[----:B------:R-:W-:Y:S01]  /*9820*/  @!UPT UIADD3 URZ, UPT, UPT, URZ, URZ, URZ ;  /* 0x000000fffffff290 */ /* 0x000fe2000fffe0ff */
[----:B------:R2:W4:Y:S01]  /*9830*/  @P0 LDS.128 R92, [R4+UR48+0x400] ;  /* 0x00040030045c0984 */ /* 0x0005220008000c00 */
[----:B-1----:R-:W-:Y:S02]  /*9840*/  @P0 IMAD.IADD R6, R63, 0x1, R0 ;  /* 0x000000013f060824 */ /* 0x002fe400078e0200 */
[C---:B------:R-:W-:Y:S01]  /*9850*/  @P0 IMAD.IADD R5, R131.reuse, 0x1, R2 ;  /* 0x0000000183050824 */ /* 0x040fe200078e0202 */
[----:B------:R1:W1:Y:S01]  /*9860*/  @P0 LDS.128 R88, [R3+0x400] ;  /* 0x0004000003580984 */ /* 0x0002620000000c00 */
[C---:B------:R-:W-:Y:S02]  /*9870*/  @P0 IMAD.IADD R7, R131.reuse, 0x1, R0 ;  /* 0x0000000183070824 */ /* 0x040fe400078e0200 */
[----:B------:R-:W-:Y:S01]  /*9880*/  @P0 IMAD.IADD R8, R131, 0x1, R6 ;  /* 0x0000000183080824 */ /* 0x000fe200078e0206 */
[----:B------:R1:W1:Y:S04]  /*9890*/  @P0 LDS.128 R84, [R2+0x400] ;  /* 0x0004000002540984 */ /* 0x0002680000000c00 */
[----:B------:R1:W1:Y:S04]  /*98a0*/  @P0 LDS.128 R80, [R5+0x400] ;  /* 0x0004000005500984 */ /* 0x0002680000000c00 */
[----:B------:R1:W1:Y:S04]  /*98b0*/  @P0 LDS.128 R64, [R0+0x400] ;  /* 0x0004000000400984 */ /* 0x0002680000000c00 */
[----:B------:R1:W1:Y:S04]  /*98c0*/  @P0 LDS.128 R68, [R7+0x400] ;  /* 0x0004000007440984 */ /* 0x0002680000000c00 */
[----:B------:R1:W1:Y:S04]  /*98d0*/  @P0 LDS.128 R72, [R6+0x400] ;  /* 0x0004000006480984 */ /* 0x0002680000000c00 */
[----:B------:R1:W1:Y:S01]  /*98e0*/  @P0 LDS.128 R76, [R8+0x400] ;  /* 0x00040000084c0984 */ /* 0x0002620000000c00 */
[C---:B------:R-:W-:Y:S04]  /*98f0*/  ISETP.NE.AND P0, PT, R62.reuse, 0x4, PT ;  /* 0x000000043e00780c */ /* 0x040fe80003f05270 */
[----:B--2---:R-:W-:Y:S02]  /*9900*/  SEL R4, RZ, 0x1, P0 ;  /* 0x00000001ff047807 */ /* 0x004fe40000000000 */
[----:B------:R-:W-:Y:S02]  /*9910*/  SEL R62, R62, RZ, P0 ;  /* 0x000000ff3e3e7207 */ /* 0x000fe40000000000 */
[----:B------:R-:W-:Y:S02]  /*9920*/  LOP3.LUT R133, R133, R4, RZ, 0x3c, !PT ;  /* 0x0000000485857212 */ /* 0x000fe400078e3cff */
.L_x_127:
[----:B------:R-:W-:Y:S05]  /*9930*/  BSYNC B1 ;  /* 0x0000000000017941 */ /* 0x000fea0003800000 */
.L_x_126:
[----:B-1----:R-:W-:Y:S05]  /*9940*/  VIADD R3, R48, 0x80 ;  /* 0x0000008030037836 */ /* 0x002fea0000000000 */
[----:B------:R-:W-:Y:S04]  /*9950*/  SHF.R.U32.HI R3, RZ, 0x15, R3 ;  /* 0x00000015ff037819 */ /* 0x000fe80000011603 */
[----:B------:R-:W-:Y:S11]  /*9960*/  LOP3.LUT P0, RZ, R3, 0x3, R110, 0x48, !PT ;  /* 0x0000000303ff7812 */ /* 0x000ff6000780486e */
[----:B------:R-:W-:Y:S02]  /*9970*/  @!UPT UIADD3 URZ, UPT, UPT, URZ, URZ, URZ ;  /* 0x000000fffffff290 */ /* 0x000fe4000fffe0ff */
[----:B------:R-:W-:Y:S05]  /*9980*/  @!P0 BRA `(.L_x_131) ;  /* 0x0000000000408947 */ /* 0x000fea0003800000 */
[----:B------:R-:W1:Y:S01]  /*9990*/  LDCU.64 UR8, c[0x4][0x70] ;  /* 0x01000e00ff0877ac */ /* 0x000e620008000a00 */
[----:B------:R-:W-:Y:S01]  /*99a0*/  MOV R3, 0x0 ;  /* 0x0000000000037802 */ /* 0x000fe20000000f00 */
[----:B------:R-:W-:Y:S02]  /*99b0*/  HFMA2 R12, -RZ, RZ, 0, 5.9604644775390625e-08 ;  /* 0x00000001ff0c7431 */ /* 0x000fe400000001ff */
[----:B------:R-:W-:Y:S02]  /*99c0*/  IMAD.MOV.U32 R8, RZ, RZ, 0x192 ;  /* 0x00000192ff087424 */ /* 0x000fe400078e00ff */
[----:B------:R-:W-:Y:S01]  /*99d0*/  IMAD.MOV.U32 R13, RZ, RZ, RZ ;  /* 0x000000ffff0d7224 */ /* 0x000fe200078e00ff */
[----:B------:R-:W2:Y:S01]  /*99e0*/  LDCU.64 UR6, c[0x4][0x78] ;  /* 0x01000f00ff0677ac */ /* 0x000ea20008000a00 */
[----:B------:R-:W3:Y:S01]  /*99f0*/  LDC.64 R2, c[0x4][R3] ;  /* 0x0100000003027b82 */ /* 0x000ee20000000a00 */
[----:B------:R-:W5:Y:S01]  /*9a00*/  LDCU.64 UR4, c[0x4][0x10] ;  /* 0x01000200ff0477ac */ /* 0x000f620008000a00 */
[----:B-1----:R-:W-:Y:S01]  /*9a10*/  MOV R5, UR9 ;  /* 0x0000000900057c02 */ /* 0x002fe20008000f00 */
[----:B------:R-:W-:Y:S01]  /*9a20*/  IMAD.U32 R4, RZ, RZ, UR8 ;  /* 0x00000008ff047e24 */ /* 0x000fe2000f8e00ff */
[----:B--2---:R-:W-:Y:S01]  /*9a30*/  MOV R7, UR7 ;  /* 0x0000000700077c02 */ /* 0x004fe20008000f00 */
[----:B------:R-:W-:Y:S01]  /*9a40*/  IMAD.U32 R6, RZ, RZ, UR6 ;  /* 0x00000006ff067e24 */ /* 0x000fe2000f8e00ff */
[----:B-----5:R-:W-:Y:S01]  /*9a50*/  MOV R11, UR5 ;  /* 0x00000005000b7c02 */ /* 0x020fe20008000f00 */
[----:B------:R-:W-:Y:S02]  /*9a60*/  IMAD.U32 R10, RZ, RZ, UR4 ;  /* 0x00000004ff0a7e24 */ /* 0x000fe4000f8e00ff */
[----:B------:R-:W-:Y:S07]  /*9a70*/  LEPC R20, `(.L_x_131) ;  /* 0x000000001014794e */ /* 0x000fee0000000000 */
[----:B---34-:R-:W-:Y:S05]  /*9a80*/  CALL.ABS.NOINC R2 ;  /* 0x0000000002007343 */ /* 0x018fea0003c00000 */
.L_x_131:
[----:B------:R-:W-:Y:S01]  /*9a90*/  ISETP.NE.AND P6, PT, R126, RZ, PT ;  /* 0x000000ff7e00720c */ /* 0x000fe20003fc5270 */
[----:B------:R-:W-:Y:S05]  /*9aa0*/  WARPSYNC.ALL ;  /* 0x0000000000007948 */ /* 0x000fea0003800000 */
[----:B------:R-:W-:Y:S01]  /*9ab0*/  R2UR UR4, R48 ;  /* 0x00000000300472ca */ /* 0x000fe200000e0000 */
[----:B------:R-:W-:Y:S01]  /*9ac0*/  IMAD.U32 R60, RZ, RZ, UR37 ;  /* 0x00000025ff3c7e24 */ /* 0x000fe2000f8e00ff */
[----:B----4-:R-:W-:Y:S01]  /*9ad0*/  LOP3.LUT R50, R92, 0xffffe000, RZ, 0xc0, !PT ;  /* 0xffffe0005c327812 */ /* 0x010fe200078ec0ff */
[----:B------:R-:W-:Y:S01]  /*9ae0*/  IMAD.U32 R51, RZ, RZ, UR40 ;  /* 0x00000028ff337e24 */ /* 0x000fe2000f8e00ff */
[----:B------:R-:W-:Y:S01]  /*9af0*/  LOP3.LUT R54, R94, 0xffffe000, RZ, 0xc0, !PT ;  /* 0xffffe0005e367812 */ /* 0x000fe200078ec0ff */
[----:B------:R-:W-:Y:S01]  /*9b00*/  BSSY.RECONVERGENT B0, `(.L_x_132) ;  /* 0x00000a2000007945 */ /* 0x000fe20003800200 */
[----:B------:R-:W-:Y:S02]  /*9b10*/  LOP3.LUT R56, R95, 0xffffe000, RZ, 0xc0, !PT ;  /* 0xffffe0005f387812 */ /* 0x000fe400078ec0ff */
[----:B------:R-:W-:Y:S02]  /*9b20*/  @P6 LEA R51, R51, UR48, 0x3 ;  /* 0x0000003033336c11 */ /* 0x000fe4000f8e18ff */
[----:B------:R-:W-:Y:S02]  /*9b30*/  LOP3.LUT R58, R89, 0xffffe000, RZ, 0xc0, !PT ;  /* 0xffffe000593a7812 */ /* 0x000fe400078ec0ff */
[----:B------:R-:W-:Y:S01]  /*9b40*/  LOP3.LUT R57, R86, 0xffffe000, RZ, 0xc0, !PT ;  /* 0xffffe00056397812 */ /* 0x000fe200078ec0ff */
[----:B------:R-:W1:Y:S01]  /*9b50*/  LDTM.x32 R4, tmem[UR4+0x80] ;  /* 0x00008004000479ee */ /* 0x000e6200082c0000 */
[----:B------:R-:W-:Y:S01]  /*9b60*/  ISETP.NE.AND P0, PT, R117, RZ, PT ;  /* 0x000000ff7500720c */ /* 0x000fe20003f05270 */
[----:B------:R-:W-:Y:S05]  /*9b70*/  @P6 VIADD R51, R51, 0x50 ;  /* 0x0000005033336836 */ /* 0x000fea0000000000 */
[----:B------:R-:W-:Y:S02]  /*9b80*/  @P6 PRMT R60, R60, 0x654, R51 ;  /* 0x000006543c3c6816 */ /* 0x000fe40000000033 */
[----:B------:R-:W-:Y:S01]  /*9b90*/  LOP3.LUT R51, R88, 0xffffe000, RZ, 0xc0, !PT ;  /* 0xffffe00058337812 */ /* 0x000fe200078ec0ff */
        /* <DEDUP_REMOVED lines=12> */
[C---:B------:R-:W-:Y:S01]  /*9c60*/  FFMA R54, R49.reuse, R54, R3 ;  /* 0x0000003631367223 */ /* 0x040fe20000000003 */
[----:B------:R-:W-:Y:S01]  /*9c70*/  FFMA R55, R49, R56, R7 ;  /* 0x0000003831377223 */ /* 0x000fe20000000007 */
[----:B------:R-:W-:Y:S01]  /*9c80*/  LOP3.LUT R56, R91, 0xffffe000, RZ, 0xc0, !PT ;  /* 0xffffe0005b387812 */ /* 0x000fe200078ec0ff */
[C---:B------:R-:W-:Y:S01]  /*9c90*/  FFMA R4, R49.reuse, R51, R4 ;  /* 0x0000003331047223 */ /* 0x040fe20000000004 */
[----:B------:R-:W-:Y:S01]  /*9ca0*/  F2FP.TF32.F32.PACK_B R53, R53 ;  /* 0x00000035ff35723e */ /* 0x000fe200024050ff */
[C---:B------:R-:W-:Y:S01]  /*9cb0*/  FFMA R5, R49.reuse, R58, R5 ;  /* 0x0000003a31057223 */ /* 0x040fe20000000005 */
[----:B------:R-:W-:Y:S01]  /*9cc0*/  F2FP.TF32.F32.PACK_B R54, R54 ;  /* 0x00000036ff36723e */ /* 0x000fe200024050ff */
[----:B------:R-:W-:Y:S01]  /*9cd0*/  FFMA R6, R49, R50, R6 ;  /* 0x0000003231067223 */ /* 0x000fe20000000006 */
[----:B------:R-:W-:Y:S01]  /*9ce0*/  F2FP.TF32.F32.PACK_B R55, R55 ;  /* 0x00000037ff37723e */ /* 0x000fe200024050ff */
[----:B------:R-:W-:Y:S01]  /*9cf0*/  FMUL R11, R46, R11 ;  /* 0x0000000b2e0b7220 */ /* 0x000fe20000400000 */
[----:B------:R-:W-:Y:S01]  /*9d00*/  LOP3.LUT R51, R84, 0xffffe000, RZ, 0xc0, !PT ;  /* 0xffffe00054337812 */ /* 0x000fe200078ec0ff */
[C---:B------:R-:W-:Y:S01]  /*9d10*/  FMUL R8, R46.reuse, R12 ;  /* 0x0000000c2e087220 */ /* 0x040fe20000400000 */
[----:B------:R-:W-:Y:S01]  /*9d20*/  LOP3.LUT R58, R85, 0xffffe000, RZ, 0xc0, !PT ;  /* 0xffffe000553a7812 */ /* 0x000fe200078ec0ff */
[----:B------:R1:W-:Y:S01]  /*9d30*/  STS.128 [R129+UR48+0x400], R52 ;  /* 0x0004003481007988 */ /* 0x0003e20008000c30 */
[----:B------:R-:W-:Y:S01]  /*9d40*/  LOP3.LUT R50, R87, 0xffffe000, RZ, 0xc0, !PT ;  /* 0xffffe00057327812 */ /* 0x000fe200078ec0ff */
[C---:B------:R-:W-:Y:S01]  /*9d50*/  FFMA R7, R49.reuse, R56, R11 ;  /* 0x0000003831077223 */ /* 0x040fe2000000000b */
[----:B------:R-:W-:Y:S01]  /*9d60*/  F2FP.TF32.F32.PACK_B R4, R4 ;  /* 0x00000004ff04723e */ /* 0x000fe200024050ff */
[C---:B------:R-:W-:Y:S01]  /*9d70*/  FMUL R9, R46.reuse, R13 ;  /* 0x0000000d2e097220 */ /* 0x040fe20000400000 */
[----:B------:R-:W-:Y:S01]  /*9d80*/  F2FP.TF32.F32.PACK_B R5, R5 ;  /* 0x00000005ff05723e */ /* 0x000fe200024050ff */
[C---:B------:R-:W-:Y:S01]  /*9d90*/  FMUL R10, R46.reuse, R14 ;  /* 0x0000000e2e0a7220 */ /* 0x040fe20000400000 */
[----:B------:R-:W-:Y:S01]  /*9da0*/  F2FP.TF32.F32.PACK_B R6, R6 ;  /* 0x00000006ff06723e */ /* 0x000fe200024050ff */
[----:B------:R-:W-:Y:S01]  /*9db0*/  FMUL R15, R46, R15 ;  /* 0x0000000f2e0f7220 */ /* 0x000fe20000400000 */
[----:B------:R-:W-:Y:S01]  /*9dc0*/  F2FP.TF32.F32.PACK_B R7, R7 ;  /* 0x00000007ff07723e */ /* 0x000fe200024050ff */
[C---:B------:R-:W-:Y:S01]  /*9dd0*/  FFMA R8, R49.reuse, R51, R8 ;  /* 0x0000003331087223 */ /* 0x040fe20000000008 */
[----:B------:R-:W-:Y:S01]  /*9de0*/  LOP3.LUT R51, R80, 0xffffe000, RZ, 0xc0, !PT ;  /* 0xffffe00050337812 */ /* 0x000fe200078ec0ff */
[----:B------:R-:W-:Y:S01]  /*9df0*/  FFMA R9, R49, R58, R9 ;  /* 0x0000003a31097223 */ /* 0x000fe20000000009 */
[----:B------:R-:W-:Y:S01]  /*9e00*/  LOP3.LUT R56, R81, 0xffffe000, RZ, 0xc0, !PT ;  /* 0xffffe00051387812 */ /* 0x000fe200078ec0ff */
[C---:B------:R-:W-:Y:S01]  /*9e10*/  FFMA R10, R49.reuse, R57, R10 ;  /* 0x00000039310a7223 */ /* 0x040fe2000000000a */
[----:B------:R-:W-:Y:S01]  /*9e20*/  LOP3.LUT R57, R82, 0xffffe000, RZ, 0xc0, !PT ;  /* 0xffffe00052397812 */ /* 0x000fe200078ec0ff */
[----:B------:R-:W-:Y:S01]  /*9e30*/  FFMA R11, R49, R50, R15 ;  /* 0x00000032310b7223 */ /* 0x000fe2000000000f */
[----:B------:R-:W-:Y:S01]  /*9e40*/  LOP3.LUT R58, R83, 0xffffe000, RZ, 0xc0, !PT ;  /* 0xffffe000533a7812 */ /* 0x000fe200078ec0ff */
[----:B------:R-:W-:Y:S01]  /*9e50*/  FMUL R12, R46, R16 ;  /* 0x000000102e0c7220 */ /* 0x000fe20000400000 */
[----:B------:R-:W-:Y:S01]  /*9e60*/  LOP3.LUT R50, R64, 0xffffe000, RZ, 0xc0, !PT ;  /* 0xffffe00040327812 */ /* 0x000fe200078ec0ff */
[C---:B------:R-:W-:Y:S01]  /*9e70*/  FMUL R13, R46.reuse, R17 ;  /* 0x000000112e0d7220 */ /* 0x040fe20000400000 */
[----:B------:R-:W-:Y:S01]  /*9e80*/  F2FP.TF32.F32.PACK_B R8, R8 ;  /* 0x00000008ff08723e */ /* 0x000fe200024050ff */
[----:B------:R2:W-:Y:S01]  /*9e90*/  STS.128 [R128+0x400], R4 ;  /* 0x0004000480007388 */ /* 0x0005e20000000c00 */
[----:B------:R-:W-:Y:S01]  /*9ea0*/  F2FP.TF32.F32.PACK_B R9, R9 ;  /* 0x00000009ff09723e */ /* 0x000fe200024050ff */
[C---:B------:R-:W-:Y:S01]  /*9eb0*/  FMUL R14, R46.reuse, R18 ;  /* 0x000000122e0e7220 */ /* 0x040fe20000400000 */
[----:B------:R-:W-:Y:S01]  /*9ec0*/  F2FP.TF32.F32.PACK_B R10, R10 ;  /* 0x0000000aff0a723e */ /* 0x000fe200024050ff */
[----:B------:R-:W-:Y:S01]  /*9ed0*/  FMUL R19, R46, R19 ;  /* 0x000000132e137220 */ /* 0x000fe20000400000 */
[----:B------:R-:W-:Y:S01]  /*9ee0*/  F2FP.TF32.F32.PACK_B R11, R11 ;  /* 0x0000000bff0b723e */ /* 0x000fe200024050ff */
[----:B------:R-:W-:Y:S01]  /*9ef0*/  FFMA R12, R49, R51, R12 ;  /* 0x00000033310c7223 */ /* 0x000fe2000000000c */
[----:B------:R-:W-:Y:S01]  /*9f00*/  LOP3.LUT R51, R66, 0xffffe000, RZ, 0xc0, !PT ;  /* 0xffffe00042337812 */ /* 0x000fe200078ec0ff */
[C---:B------:R-:W-:Y:S01]  /*9f10*/  FMUL R16, R46.reuse, R20 ;  /* 0x000000142e107220 */ /* 0x040fe20000400000 */
[----:B-1----:R-:W-:Y:S01]  /*9f20*/  LOP3.LUT R52, R71, 0xffffe000, RZ, 0xc0, !PT ;  /* 0xffffe00047347812 */ /* 0x002fe200078ec0ff */
        /* <DEDUP_REMOVED lines=16> */
[C---:B------:R-:W-:Y:S01]  /*a030*/  FFMA R17, R49.reuse, R50, R17 ;  /* 0x0000003231117223 */ /* 0x040fe20000000011 */
[----:B------:R-:W-:Y:S01]  /*a040*/  LOP3.LUT R50, R70, 0xffffe000, RZ, 0xc0, !PT ;  /* 0xffffe00046327812 */ /* 0x000fe200078ec0ff */
[----:B------:R2:W-:Y:S01]  /*a050*/  STS.128 [R125+0x400], R12 ;  /* 0x0004000c7d007388 */ /* 0x0005e20000000c00 */
[----:B------:R-:W-:Y:S01]  /*a060*/  F2FP.TF32.F32.PACK_B R16, R16 ;  /* 0x00000010ff10723e */ /* 0x000fe200024050ff */
[C---:B------:R-:W-:Y:S01]  /*a070*/  FFMA R18, R49.reuse, R51, R18 ;  /* 0x0000003331127223 */ /* 0x040fe20000000012 */
[----:B------:R-:W-:Y:S01]  /*a080*/  F2FP.TF32.F32.PACK_B R17, R17 ;  /* 0x00000011ff11723e */ /* 0x000fe200024050ff */
[C---:B------:R-:W-:Y:S01]  /*a090*/  FFMA R19, R49.reuse, R56, R23 ;  /* 0x0000003831137223 */ /* 0x040fe20000000017 */
[----:B------:R-:W-:Y:S01]  /*a0a0*/  LOP3.LUT R51, R72, 0xffffe000, RZ, 0xc0, !PT ;  /* 0xffffe00048337812 */ /* 0x000fe200078ec0ff */
[C---:B------:R-:W-:Y:S01]  /*a0b0*/  FMUL R20, R46.reuse, R24 ;  /* 0x000000182e147220 */ /* 0x040fe20000400000 */
[----:B------:R-:W-:Y:S01]  /*a0c0*/  F2FP.TF32.F32.PACK_B R18, R18 ;  /* 0x00000012ff12723e */ /* 0x000fe200024050ff */
[C---:B------:R-:W-:Y:S01]  /*a0d0*/  FMUL R21, R46.reuse, R25 ;  /* 0x000000192e157220 */ /* 0x040fe20000400000 */
[C---:B------:R-:W-:Y:S01]  /*a0e0*/  FMUL R22, R46.reuse, R26 ;  /* 0x0000001a2e167220 */ /* 0x040fe20000400000 */
[C---:B------:R-:W-:Y:S01]  /*a0f0*/  FMUL R27, R46.reuse, R27 ;  /* 0x0000001b2e1b7220 */ /* 0x040fe20000400000 */
[----:B------:R-:W-:Y:S01]  /*a100*/  F2FP.TF32.F32.PACK_B R19, R19 ;  /* 0x00000013ff13723e */ /* 0x000fe200024050ff */
[C---:B------:R-:W-:Y:S01]  /*a110*/  FFMA R20, R49.reuse, R57, R20 ;  /* 0x0000003931147223 */ /* 0x040fe20000000014 */
[C---:B------:R-:W-:Y:S01]  /*a120*/  FFMA R21, R49.reuse, R58, R21 ;  /* 0x0000003a31157223 */ /* 0x040fe20000000015 */
[C---:B------:R-:W-:Y:S01]  /*a130*/  FFMA R22, R49.reuse, R50, R22 ;  /* 0x0000003231167223 */ /* 0x040fe20000000016 */
[----:B------:R-:W-:Y:S01]  /*a140*/  FFMA R23, R49, R52, R27 ;  /* 0x0000003431177223 */ /* 0x000fe2000000001b */
[----:B------:R2:W-:Y:S01]  /*a150*/  STS.128 [R124+0x400], R16 ;  /* 0x000400107c007388 */ /* 0x0005e20000000c00 */
[----:B------:R-:W-:Y:S01]  /*a160*/  LOP3.LUT R54, R73, 0xffffe000, RZ, 0xc0, !PT ;  /* 0xffffe00049367812 */ /* 0x000fe200078ec0ff */
[----:B------:R-:W-:Y:S01]  /*a170*/  FMUL R24, R46, R28 ;  /* 0x0000001c2e187220 */ /* 0x000fe20000400000 */
[----:B------:R-:W-:Y:S01]  /*a180*/  LOP3.LUT R53, R74, 0xffffe000, RZ, 0xc0, !PT ;  /* 0xffffe0004a357812 */ /* 0x000fe200078ec0ff */
[C---:B------:R-:W-:Y:S01]  /*a190*/  FMUL R25, R46.reuse, R29 ;  /* 0x0000001d2e197220 */ /* 0x040fe20000400000 */
[----:B------:R-:W-:Y:S01]  /*a1a0*/  LOP3.LUT R50, R75, 0xffffe000, RZ, 0xc0, !PT ;  /* 0xffffe0004b327812 */ /* 0x000fe200078ec0ff */
[C---:B------:R-:W-:Y:S01]  /*a1b0*/  FMUL R26, R46.reuse, R30 ;  /* 0x0000001e2e1a7220 */ /* 0x040fe20000400000 */
        /* <DEDUP_REMOVED lines=30> */
[----:B------:R-:W-:Y:S02]  /*a3a0*/  F2FP.TF32.F32.PACK_B R31, R31 ;  /* 0x0000001fff1f723e */ /* 0x000fe400024050ff */
[----:B------:R-:W-:Y:S02]  /*a3b0*/  LEA R51, R62, UR48, 0x3 ;  /* 0x000000303e337c11 */ /* 0x000fe4000f8e18ff */
[----:B------:R-:W-:Y:S01]  /*a3c0*/  @P6 SHF.L.U32 R52, R133, 0x1f, RZ ;  /* 0x0000001f85346819 */ /* 0x000fe200000006ff */
[----:B------:R2:W-:Y:S01]  /*a3d0*/  STS.128 [R121+0x400], R28 ;  /* 0x0004001c79007388 */ /* 0x0005e20000000c00 */
[----:B------:R-:W-:Y:S01]  /*a3e0*/  @!PT LDS RZ, [RZ] ;  /* 0x00000000fffff984 */ /* 0x000fe20000000800 */
[----:B------:R-:W-:Y:S01]  /*a3f0*/  @!PT LDS RZ, [RZ] ;  /* 0x00000000fffff984 */ /* 0x000fe20000000800 */
[----:B------:R-:W-:Y:S01]  /*a400*/  @!PT LDS RZ, [RZ] ;  /* 0x00000000fffff984 */ /* 0x000fe20000000800 */
[----:B------:R-:W-:Y:S01]  /*a410*/  @!PT LDS RZ, [RZ] ;  /* 0x00000000fffff984 */ /* 0x000fe20000000800 */
[----:B------:R1:W-:Y:S07]  /*a420*/  MEMBAR.ALL.CTA ;  /* 0x0000000000007992 */ /* 0x0003ee0000008000 */
[----:B-1----:R-:W1:Y:S02]  /*a430*/  FENCE.VIEW.ASYNC.S ;  /* 0x00000000000073c6 */ /* 0x002e640000000000 */
[----:B-1----:R-:W-:Y:S06]  /*a440*/  BAR.SYNC.DEFER_BLOCKING 0x1, 0x80 ;  /* 0x0042000000007b1d */ /* 0x002fec0000010000 */
[----:B------:R-:W-:Y:S05]  /*a450*/  @P0 BRA `(.L_x_133) ;  /* 0x0000000000300947 */ /* 0x000fea0003800000 */
[----:B------:R-:W-:Y:S02]  /*a460*/  UIADD3 UR10, UPT, UPT, UR48, 0x400, URZ ;  /* 0x00000400300a7890 */ /* 0x000fe4000fffe0ff */
[----:B------:R-:W-:Y:S02]  /*a470*/  UIADD3 UR8, UP0, UPT, UR52, 0x680, URZ ;  /* 0x0000068034087890 */ /* 0x000fe4000ff1e0ff */
[----:B------:R-:W-:Y:S02]  /*a480*/  UIADD3 UR5, UPT, UPT, UR41, 0x80, URZ ;  /* 0x0000008029057890 */ /* 0x000fe4000fffe0ff */
[----:B------:R-:W-:Y:S01]  /*a490*/  MOV R111, UR10 ;  /* 0x0000000a006f7c02 */ /* 0x000fe20008000f00 */
[----:B------:R-:W-:Y:S01]  /*a4a0*/  UIADD3.X UR9, UPT, UPT, URZ, UR53, URZ, UP0, !UPT ;  /* 0x00000035ff097290 */ /* 0x000fe200087fe4ff */
[----:B------:R-:W-:Y:S02]  /*a4b0*/  UMOV UR6, UR42 ;  /* 0x0000002a00067c82 */ /* 0x000fe40008000000 */
[----:B------:R-:W-:Y:S01]  /*a4c0*/  R2UR UR4, R111 ;  /* 0x000000006f0472ca */ /* 0x000fe200000e0000 */
[----:B------:R-:W-:Y:S11]  /*a4d0*/  UMOV UR7, UR36 ;  /* 0x0000002400077c82 */ /* 0x000ff60008000000 */
[----:B------:R-:W-:Y:S01]  /*a4e0*/  @!UPT UIADD3 URZ, UPT, UPT, URZ, URZ, URZ ;  /* 0x000000fffffff290 */ /* 0x000fe2000fffe0ff */
[----:B------:R1:W-:Y:S01]  /*a4f0*/  UTMASTG.3D [UR4], [UR8] ;  /* 0x00000004080073b5 */ /* 0x0003e20008010000 */
[----:B------:R0:W-:Y:S01]  /*a500*/  UTMACMDFLUSH ;  /* 0x00000000000079b7 */ /* 0x0001e20000000000 */
[----:B-1----:R-:W-:Y:S04]  /*a510*/  DEPBAR.LE SB0, 0x1 ;  /* 0x000080400000791a */ /* 0x002fe80000000000 */
.L_x_133:
[----:B------:R-:W-:Y:S05]  /*a520*/  BSYNC.RECONVERGENT B0 ;  /* 0x0000000000007941 */ /* 0x000fea0003800200 */
.L_x_132:
        /* <DEDUP_REMOVED lines=8> */
[----:B-1----:R-:W-:Y:S06]  /*a5b0*/  @!P6 BRA `(.L_x_135) ;  /* 0x000000000080e947 */ /* 0x002fec0003800000 */
[----:B------:R-:W-:Y:S01]  /*a5c0*/  ISETP.NE.AND P1, PT, R132, RZ, PT ;  /* 0x000000ff8400720c */ /* 0x000fe20003f25270 */
[----:B------:R-:W-:Y:S01]  /*a5d0*/  BSSY B0, `(.L_x_136) ;  /* 0x000000b000007945 */ /* 0x000fe20003800000 */
[----:B------:R-:W-:Y:S11]  /*a5e0*/  ISETP.NE.AND P0, PT, R130, RZ, PT ;  /* 0x000000ff8200720c */ /* 0x000ff60003f05270 */
[----:B--2---:R-:W-:Y:S05]  /*a5f0*/  @P1 IMAD R4, R62, 0x4000, R129 ;  /* 0x000040003e041824 */ /* 0x004fea00078e0281 */
        /* <DEDUP_REMOVED lines=8> */
.L_x_137:
[----:B------:R-:W-:Y:S05]  /*a680*/  BSYNC B0 ;  /* 0x0000000000007941 */ /* 0x000fea0003800000 */
.L_x_136:
        /* <DEDUP_REMOVED lines=19> */
.L_x_135:
[----:B------:R-:W-:Y:S05]  /*a7c0*/  BSYNC B1 ;  /* 0x0000000000017941 */ /* 0x000fea0003800000 */
.L_x_134:
[----:B-1----:R-:W-:Y:S05]  /*a7d0*/  VIADD R3, R48, 0xa0 ;  /* 0x000000a030037836 */ /* 0x002fea0000000000 */
[----:B------:R-:W-:Y:S04]  /*a7e0*/  SHF.R.U32.HI R3, RZ, 0x15, R3 ;  /* 0x00000015ff037819 */ /* 0x000fe80000011603 */
[----:B------:R-:W-:Y:S11]  /*a7f0*/  LOP3.LUT P0, RZ, R3, 0x3, R110, 0x48, !PT ;  /* 0x0000000303ff7812 */ /* 0x000ff6000780486e */
[----:B------:R-:W-:Y:S02]  /*a800*/  @!UPT UIADD3 URZ, UPT, UPT, URZ, URZ, URZ ;  /* 0x000000fffffff290 */ /* 0x000fe4000fffe0ff */
[----:B------:R-:W-:Y:S05]  /*a810*/  @!P0 BRA `(.L_x_139) ;  /* 0x0000000000408947 */ /* 0x000fea0003800000 */
[----:B------:R-:W1:Y:S01]  /*a820*/  LDCU.64 UR8, c[0x4][0x70] ;  /* 0x01000e00ff0877ac */ /* 0x000e620008000a00 */
[----:B------:R-:W-:Y:S01]  /*a830*/  MOV R3, 0x0 ;  /* 0x0000000000037802 */ /* 0x000fe20000000f00 */
[----:B--2---:R-:W-:Y:S02]  /*a840*/  HFMA2 R12, -RZ, RZ, 0, 5.9604644775390625e-08 ;  /* 0x00000001ff0c7431 */ /* 0x004fe400000001ff */
        /* <DEDUP_REMOVED lines=13> */
.L_x_139:
[----:B------:R-:W-:Y:S01]  /*a920*/  ISETP.NE.AND P6, PT, R126, RZ, PT ;  /* 0x000000ff7e00720c */ /* 0x000fe20003fc5270 */
[----:B------:R-:W-:Y:S05]  /*a930*/  WARPSYNC.ALL ;  /* 0x0000000000007948 */ /* 0x000fea0003800000 */
[----:B------:R-:W-:Y:S01]  /*a940*/  R2UR UR4, R48 ;  /* 0x00000000300472ca */ /* 0x000fe200000e0000 */
[----:B------:R-:W-:Y:S01]  /*a950*/  IMAD.U32 R0, RZ, RZ, UR43 ;  /* 0x0000002bff007e24 */ /* 0x000fe2000f8e00ff */
[----:B----4-:R-:W-:Y:S01]  /*a960*/  LOP3.LUT R50, R92, 0xffffe000, RZ, 0xc0, !PT ;  /* 0xffffe0005c327812 */ /* 0x010fe200078ec0ff */
[----:B------:R-:W-:Y:S01]  /*a970*/  IMAD.U32 R51, RZ, RZ, UR37 ;  /* 0x00000025ff337e24 */ /* 0x000fe2000f8e00ff */
[----:B------:R-:W-:Y:S01]  /*a980*/  ISETP.NE.AND P0, PT, R117, RZ, PT ;  /* 0x000000ff7500720c */ /* 0x000fe20003f05270 */
[----:B------:R-:W-:Y:S02]  /*a990*/  BSSY.RECONVERGENT B0, `(.L_x_140) ;  /* 0x000009f000007945 */ /* 0x000fe40003800200 */
[----:B------:R-:W-:Y:S05]  /*a9a0*/  @P6 LEA R0, R0, UR48, 0x3 ;  /* 0x0000003000006c11 */ /* 0x000fea000f8e18ff */
[----:B------:R-:W-:Y:S01]  /*a9b0*/  @P6 VIADD R0, R0, 0x50 ;  /* 0x0000005000006836 */ /* 0x000fe20000000000 */
[----:B--2---:R-:W1:Y:S04]  /*a9c0*/  LDTM.x32 R4, tmem[UR4+0xa0] ;  /* 0x0000a004000479ee */ /* 0x004e6800082c0000 */
[----:B------:R-:W-:Y:S01]  /*a9d0*/  @P6 PRMT R51, R51, 0x654, R0 ;  /* 0x0000065433336816 */ /* 0x000fe20000000000 */
[C---:B-1----:R-:W-:Y:S01]  /*a9e0*/  FMUL R0, R46.reuse, R4 ;  /* 0x000000042e007220 */ /* 0x042fe20000400000 */
[C---:B------:R-:W-:Y:S01]  /*a9f0*/  FMUL R3, R46.reuse, R6 ;  /* 0x000000062e037220 */ /* 0x040fe20000400000 */
        /* <DEDUP_REMOVED lines=9> */
[----:B------:R-:W-:Y:S01]  /*aa90*/  FFMA R52, R49, R50, R0 ;  /* 0x0000003231347223 */ /* 0x000fe20000000000 */
[----:B------:R-:W-:Y:S01]  /*aaa0*/  LOP3.LUT R0, R93, 0xffffe000, RZ, 0xc0, !PT ;  /* 0xffffe0005d007812 */ /* 0x000fe200078ec0ff */
[C---:B------:R-:W-:Y:S01]  /*aab0*/  FMUL R2, R46.reuse, R5 ;  /* 0x000000052e027220 */ /* 0x040fe20000400000 */
[----:B------:R-:W-:Y:S01]  /*aac0*/  LOP3.LUT R50, R89, 0xffffe000, RZ, 0xc0, !PT ;  /* 0xffffe00059327812 */ /* 0x000fe200078ec0ff */
[C---:B------:R-:W-:Y:S01]  /*aad0*/  FMUL R22, R46.reuse, R26 ;  /* 0x0000001a2e167220 */ /* 0x040fe20000400000 */
[----:B------:R-:W-:Y:S01]  /*aae0*/  F2FP.TF32.F32.PACK_B R52, R52 ;  /* 0x00000034ff34723e */ /* 0x000fe200024050ff */
[C---:B------:R-:W-:Y:S01]  /*aaf0*/  FMUL R24, R46.reuse, R28 ;  /* 0x0000001c2e187220 */ /* 0x040fe20000400000 */
[C---:B------:R-:W-:Y:S01]  /*ab00*/  FMUL R5, R46.reuse, R9 ;  /* 0x000000092e057220 */ /* 0x040fe20000400000 */
[C---:B------:R-:W-:Y:S01]  /*ab10*/  FMUL R26, R46.reuse, R30 ;  /* 0x0000001e2e1a7220 */ /* 0x040fe20000400000 */
[----:B------:R-:W-:Y:S01]  /*ab20*/  FMUL R28, R46, R32 ;  /* 0x000000202e1c7220 */ /* 0x000fe20000400000 */
[----:B------:R-:W-:Y:S01]  /*ab30*/  LOP3.LUT R32, R94, 0xffffe000, RZ, 0xc0, !PT ;  /* 0xffffe0005e207812 */ /* 0x000fe200078ec0ff */
[C---:B------:R-:W-:Y:S01]  /*ab40*/  FMUL R9, R46.reuse, R13 ;  /* 0x0000000d2e097220 */ /* 0x040fe20000400000 */
[C---:B------:R-:W-:Y:S01]  /*ab50*/  FMUL R30, R46.reuse, R34 ;  /* 0x000000222e1e7220 */ /* 0x040fe20000400000 */
[----:B------:R-:W-:Y:S01]  /*ab60*/  LOP3.LUT R34, R95, 0xffffe000, RZ, 0xc0, !PT ;  /* 0xffffe0005f227812 */ /* 0x000fe200078ec0ff */
[C---:B------:R-:W-:Y:S01]  /*ab70*/  FMUL R13, R46.reuse, R17 ;  /* 0x000000112e0d7220 */ /* 0x040fe20000400000 */
[C---:B------:R-:W-:Y:S01]  /*ab80*/  FMUL R7, R46.reuse, R7 ;  /* 0x000000072e077220 */ /* 0x040fe20000400000 */
[C---:B------:R-:W-:Y:S01]  /*ab90*/  FMUL R17, R46.reuse, R21 ;  /* 0x000000152e117220 */ /* 0x040fe20000400000 */
[----:B------:R-:W-:Y:S01]  /*aba0*/  FMUL R21, R46, R25 ;  /* 0x000000192e157220 */ /* 0x000fe20000400000 */
[----:B------:R-:W-:Y:S01]  /*abb0*/  FFMA R53, R49, R0, R2 ;  /* 0x0000000031357223 */ /* 0x000fe20000000002 */
[----:B------:R-:W-:Y:S01]  /*abc0*/  LOP3.LUT R0, R90, 0xffffe000, RZ, 0xc0, !PT ;  /* 0xffffe0005a007812 */ /* 0x000fe200078ec0ff */
[C---:B------:R-:W-:Y:S01]  /*abd0*/  FMUL R25, R46.reuse, R29 ;  /* 0x0000001d2e197220 */ /* 0x040fe20000400000 */
[----:B------:R-:W-:Y:S01]  /*abe0*/  LOP3.LUT R2, R91, 0xffffe000, RZ, 0xc0, !PT ;  /* 0xffffe0005b027812 */ /* 0x000fe200078ec0ff */
[C---:B------:R-:W-:Y:S01]  /*abf0*/  FFMA R54, R49.reuse, R32, R3 ;  /* 0x0000002031367223 */ /* 0x040fe20000000003 */
[----:B------:R-:W-:Y:S01]  /*ac00*/  F2FP.TF32.F32.PACK_B R53, R53 ;  /* 0x00000035ff35723e */ /* 0x000fe200024050ff */
[----:B------:R-:W-:Y:S01]  /*ac10*/  FMUL R29, R46, R33 ;  /* 0x000000212e1d7220 */ /* 0x000fe20000400000 */
[----:B------:R-:W-:Y:S01]  /*ac20*/  LOP3.LUT R33, R88, 0xffffe000, RZ, 0xc0, !PT ;  /* 0xffffe00058217812 */ /* 0x000fe200078ec0ff */
[C---:B------:R-:W-:Y:S01]  /*ac30*/  FFMA R55, R49.reuse, R34, R7 ;  /* 0x0000002231377223 */ /* 0x040fe20000000007 */
[----:B------:R-:W-:Y:S01]  /*ac40*/  F2FP.TF32.F32.PACK_B R54, R54 ;  /* 0x00000036ff36723e */ /* 0x000fe200024050ff */
[----:B------:R-:W-:Y:S01]  /*ac50*/  FMUL R11, R46, R11 ;  /* 0x0000000b2e0b7220 */ /* 0x000fe20000400000 */
[----:B------:R-:W-:Y:S01]  /*ac60*/  LOP3.LUT R3, R84, 0xffffe000, RZ, 0xc0, !PT ;  /* 0xffffe00054037812 */ /* 0x000fe200078ec0ff */
[C---:B------:R-:W-:Y:S01]  /*ac70*/  FFMA R4, R49.reuse, R33, R4 ;  /* 0x0000002131047223 */ /* 0x040fe20000000004 */
[----:B------:R-:W-:Y:S01]  /*ac80*/  F2FP.TF32.F32.PACK_B R55, R55 ;  /* 0x00000037ff37723e */ /* 0x000fe200024050ff */
[----:B------:R-:W-:Y:S01]  /*ac90*/  FFMA R5, R49, R50, R5 ;  /* 0x0000003231057223 */ /* 0x000fe20000000005 */
[----:B------:R-:W-:Y:S01]  /*aca0*/  LOP3.LUT R32, R85, 0xffffe000, RZ, 0xc0, !PT ;  /* 0xffffe00055207812 */ /* 0x000fe200078ec0ff */
[C---:B------:R-:W-:Y:S01]  /*acb0*/  FFMA R6, R49.reuse, R0, R6 ;  /* 0x0000000031067223 */ /* 0x040fe20000000006 */
[----:B------:R-:W-:Y:S01]  /*acc0*/  F2FP.TF32.F32.PACK_B R4, R4 ;  /* 0x00000004ff04723e */ /* 0x000fe200024050ff */
[C---:B------:R-:W-:Y:S01]  /*acd0*/  FFMA R7, R49.reuse, R2, R11 ;  /* 0x0000000231077223 */ /* 0x040fe2000000000b */
[----:B------:R-:W-:Y:S01]  /*ace0*/  F2FP.TF32.F32.PACK_B R5, R5 ;  /* 0x00000005ff05723e */ /* 0x000fe200024050ff */
[----:B------:R-:W-:Y:S01]  /*acf0*/  STS.128 [R129+UR48+0x4400], R52 ;  /* 0x0044003481007988 */ /* 0x000fe20008000c30 */
[----:B------:R-:W-:Y:S01]  /*ad00*/  F2FP.TF32.F32.PACK_B R6, R6 ;  /* 0x00000006ff06723e */ /* 0x000fe200024050ff */
[C---:B------:R-:W-:Y:S01]  /*ad10*/  FFMA R8, R49.reuse, R3, R8 ;  /* 0x0000000331087223 */ /* 0x040fe20000000008 */
[----:B------:R-:W-:Y:S01]  /*ad20*/  F2FP.TF32.F32.PACK_B R7, R7 ;  /* 0x00000007ff07723e */ /* 0x000fe200024050ff */
[----:B------:R-:W-:Y:S01]  /*ad30*/  FFMA R9, R49, R32, R9 ;  /* 0x0000002031097223 */ /* 0x000fe20000000009 */
[----:B------:R-:W-:Y:S01]  /*ad40*/  LOP3.LUT R33, R86, 0xffffe000, RZ, 0xc0, !PT ;  /* 0xffffe00056217812 */ /* 0x000fe200078ec0ff */
[----:B------:R-:W-:Y:S01]  /*ad50*/  FMUL R15, R46, R15 ;  /* 0x0000000f2e0f7220 */ /* 0x000fe20000400000 */
[----:B------:R-:W-:Y:S01]  /*ad60*/  LOP3.LUT R0, R87, 0xffffe000, RZ, 0xc0, !PT ;  /* 0xffffe00057007812 */ /* 0x000fe200078ec0ff */
[----:B------:R1:W-:Y:S01]  /*ad70*/  STS.128 [R128+0x4400], R4 ;  /* 0x0044000480007388 */ /* 0x0003e20000000c00 */
[----:B------:R-:W-:Y:S01]  /*ad80*/  LOP3.LUT R3, R80, 0xffffe000, RZ, 0xc0, !PT ;  /* 0xffffe00050037812 */ /* 0x000fe200078ec0ff */
[----:B------:R-:W-:Y:S01]  /*ad90*/  FFMA R10, R49, R33, R10 ;  /* 0x00000021310a7223 */ /* 0x000fe2000000000a */
[----:B------:R-:W-:Y:S01]  /*ada0*/  LOP3.LUT R2, R81, 0xffffe000, RZ, 0xc0, !PT ;  /* 0xffffe00051027812 */ /* 0x000fe200078ec0ff */
[C---:B------:R-:W-:Y:S01]  /*adb0*/  FFMA R11, R49.reuse, R0, R15 ;  /* 0x00000000310b7223 */ /* 0x040fe2000000000f */
[----:B------:R-:W-:Y:S01]  /*adc0*/  LOP3.LUT R33, R82, 0xffffe000, RZ, 0xc0, !PT ;  /* 0xffffe00052217812 */ /* 0x000fe200078ec0ff */
[----:B------:R-:W-:Y:S01]  /*add0*/  FFMA R12, R49, R3, R12 ;  /* 0x00000003310c7223 */ /* 0x000fe2000000000c */
[----:B------:R-:W-:Y:S01]  /*ade0*/  LOP3.LUT R32, R83, 0xffffe000, RZ, 0xc0, !PT ;  /* 0xffffe00053207812 */ /* 0x000fe200078ec0ff */
[C---:B------:R-:W-:Y:S01]  /*adf0*/  FFMA R13, R49.reuse, R2, R13 ;  /* 0x00000002310d7223 */ /* 0x040fe2000000000d */
[----:B------:R-:W-:Y:S01]  /*ae00*/  LOP3.LUT R0, R64, 0xffffe000, RZ, 0xc0, !PT ;  /* 0xffffe00040007812 */ /* 0x000fe200078ec0ff */
[C---:B------:R-:W-:Y:S01]  /*ae10*/  FMUL R19, R46.reuse, R19 ;  /* 0x000000132e137220 */ /* 0x040fe20000400000 */
[----:B------:R-:W-:Y:S01]  /*ae20*/  F2FP.TF32.F32.PACK_B R8, R8 ;  /* 0x00000008ff08723e */ /* 0x000fe200024050ff */
[C---:B------:R-:W-:Y:S01]  /*ae30*/  FFMA R14, R49.reuse, R33, R14 ;  /* 0x00000021310e7223 */ /* 0x040fe2000000000e */
[----:B------:R-:W-:Y:S01]  /*ae40*/  F2FP.TF32.F32.PACK_B R9, R9 ;  /* 0x00000009ff09723e */ /* 0x000fe200024050ff */
[C---:B------:R-:W-:Y:S01]  /*ae50*/  FFMA R15, R49.reuse, R32, R19 ;  /* 0x00000020310f7223 */ /* 0x040fe20000000013 */
[----:B------:R-:W-:Y:S01]  /*ae60*/  F2FP.TF32.F32.PACK_B R10, R10 ;  /* 0x0000000aff0a723e */ /* 0x000fe200024050ff */
[----:B------:R-:W-:Y:S01]  /*ae70*/  FFMA R16, R49, R0, R16 ;  /* 0x0000000031107223 */ /* 0x000fe20000000010 */
[----:B------:R-:W-:Y:S01]  /*ae80*/  F2FP.TF32.F32.PACK_B R11, R11 ;  /* 0x0000000bff0b723e */ /* 0x000fe200024050ff */
[C---:B------:R-:W-:Y:S01]  /*ae90*/  FMUL R23, R46.reuse, R23 ;  /* 0x000000172e177220 */ /* 0x040fe20000400000 */
[----:B------:R-:W-:Y:S01]  /*aea0*/  LOP3.LUT R0, R65, 0xffffe000, RZ, 0xc0, !PT ;  /* 0xffffe00041007812 */ /* 0x000fe200078ec0ff */
[----:B------:R-:W-:Y:S01]  /*aeb0*/  FMUL R27, R46, R27 ;  /* 0x0000001b2e1b7220 */ /* 0x000fe20000400000 */
[----:B------:R-:W-:Y:S01]  /*aec0*/  LOP3.LUT R3, R66, 0xffffe000, RZ, 0xc0, !PT ;  /* 0xffffe00042037812 */ /* 0x000fe200078ec0ff */
[----:B------:R2:W-:Y:S01]  /*aed0*/  STS.128 [R127+0x4400], R8 ;  /* 0x004400087f007388 */ /* 0x0005e20000000c00 */
[----:B------:R-:W-:Y:S01]  /*aee0*/  LOP3.LUT R2, R67, 0xffffe000, RZ, 0xc0, !PT ;  /* 0xffffe00043027812 */ /* 0x000fe200078ec0ff */
[C---:B------:R-:W-:Y:S01]  /*aef0*/  FFMA R17, R49.reuse, R0, R17 ;  /* 0x0000000031117223 */ /* 0x040fe20000000011 */
[----:B------:R-:W-:Y:S01]  /*af00*/  F2FP.TF32.F32.PACK_B R12, R12 ;  /* 0x0000000cff0c723e */ /* 0x000fe200024050ff */
[C---:B------:R-:W-:Y:S01]  /*af10*/  FFMA R18, R49.reuse, R3, R18 ;  /* 0x0000000331127223 */ /* 0x040fe20000000012 */
[----:B------:R-:W-:Y:S01]  /*af20*/  F2FP.TF32.F32.PACK_B R13, R13 ;  /* 0x0000000dff0d723e */ /* 0x000fe200024050ff */
[----:B------:R-:W-:Y:S01]  /*af30*/  FFMA R19, R49, R2, R23 ;  /* 0x0000000231137223 */ /* 0x000fe20000000017 */
[----:B------:R-:W-:Y:S01]  /*af40*/  F2FP.TF32.F32.PACK_B R14, R14 ;  /* 0x0000000eff0e723e */ /* 0x000fe200024050ff */
[C---:B------:R-:W-:Y:S01]  /*af50*/  FMUL R31, R46.reuse, R31 ;  /* 0x0000001f2e1f7220 */ /* 0x040fe20000400000 */
[----:B------:R-:W-:Y:S01]  /*af60*/  F2FP.TF32.F32.PACK_B R15, R15 ;  /* 0x0000000fff0f723e */ /* 0x000fe200024050ff */
[----:B------:R-:W-:Y:S01]  /*af70*/  FMUL R35, R46, R35 ;  /* 0x000000232e237220 */ /* 0x000fe20000400000 */
[----:B------:R-:W-:Y:S02]  /*af80*/  LOP3.LUT R33, R68, 0xffffe000, RZ, 0xc0, !PT ;  /* 0xffffe00044217812 */ /* 0x000fe400078ec0ff */
[----:B------:R-:W-:Y:S01]  /*af90*/  LOP3.LUT R32, R69, 0xffffe000, RZ, 0xc0, !PT ;  /* 0xffffe00045207812 */ /* 0x000fe200078ec0ff */
[----:B------:R2:W-:Y:S01]  /*afa0*/  STS.128 [R125+0x4400], R12 ;  /* 0x0044000c7d007388 */ /* 0x0005e20000000c00 */
[----:B------:R-:W-:Y:S01]  /*afb0*/  LOP3.LUT R0, R70, 0xffffe000, RZ, 0xc0, !PT ;  /* 0xffffe00046007812 */ /* 0x000fe200078ec0ff */
[----:B------:R-:W-:Y:S01]  /*afc0*/  FFMA R20, R49, R33, R20 ;  /* 0x0000002131147223 */ /* 0x000fe20000000014 */
[----:B------:R-:W-:Y:S01]  /*afd0*/  LOP3.LUT R2, R71, 0xffffe000, RZ, 0xc0, !PT ;  /* 0xffffe00047027812 */ /* 0x000fe200078ec0ff */
[C---:B------:R-:W-:Y:S01]  /*afe0*/  FFMA R21, R49.reuse, R32, R21 ;  /* 0x0000002031157223 */ /* 0x040fe20000000015 */
[----:B------:R-:W-:Y:S01]  /*aff0*/  F2FP.TF32.F32.PACK_B R16, R16 ;  /* 0x00000010ff10723e */ /* 0x000fe200024050ff */
[C---:B------:R-:W-:Y:S01]  /*b000*/  FFMA R22, R49.reuse, R0, R22 ;  /* 0x0000000031167223 */ /* 0x040fe20000000016 */
[----:B------:R-:W-:Y:S01]  /*b010*/  F2FP.TF32.F32.PACK_B R17, R17 ;  /* 0x00000011ff11723e */ /* 0x000fe200024050ff */
[----:B------:R-:W-:Y:S01]  /*b020*/  FFMA R23, R49, R2, R27 ;  /* 0x0000000231177223 */ /* 0x000fe2000000001b */
[----:B------:R-:W-:Y:S02]  /*b030*/  F2FP.TF32.F32.PACK_B R18, R18 ;  /* 0x00000012ff12723e */ /* 0x000fe400024050ff */
[----:B------:R-:W-:Y:S02]  /*b040*/  F2FP.TF32.F32.PACK_B R19, R19 ;  /* 0x00000013ff13723e */ /* 0x000fe400024050ff */
[----:B------:R-:W-:Y:S02]  /*b050*/  LOP3.LUT R3, R72, 0xffffe000, RZ, 0xc0, !PT ;  /* 0xffffe00048037812 */ /* 0x000fe400078ec0ff */
[----:B-1----:R-:W-:Y:S01]  /*b060*/  LOP3.LUT R4, R73, 0xffffe000, RZ, 0xc0, !PT ;  /* 0xffffe00049047812 */ /* 0x002fe200078ec0ff */
        /* <DEDUP_REMOVED lines=48> */
[----:B-1----:R-:W-:Y:S04]  /*b370*/  DEPBAR.LE SB0, 0x1 ;  /* 0x000080400000791a */ /* 0x002fe80000000000 */
.L_x_141:
[----:B------:R-:W-:Y:S05]  /*b380*/  BSYNC.RECONVERGENT B0 ;  /* 0x0000000000007941 */ /* 0x000fea0003800200 */
.L_x_140:
        /* <DEDUP_REMOVED lines=12> */
[----:B------:R-:W-:Y:S05]  /*b450*/  @P1 IMAD R5, R62, 0x4000, R129 ;  /* 0x000040003e051824 */ /* 0x000fea00078e0281 */
        /* <DEDUP_REMOVED lines=8> */
.L_x_145:
[----:B------:R-:W-:Y:S05]  /*b4e0*/  BSYNC B0 ;  /* 0x0000000000007941 */ /* 0x000fea0003800000 */
.L_x_144:
[----:B------:R-:W-:Y:S01]  /*b4f0*/  ISETP.NE.AND P0, PT, R132, RZ, PT ;  /* 0x000000ff8400720c */ /* 0x000fe20003f05270 */
[----:B------:R-:W-:Y:S11]  /*b500*/  VIADD R62, R62, 0x1 ;  /* 0x000000013e3e7836 */ /* 0x000ff60000000000 */
[----:B------:R-:W-:Y:S01]  /*b510*/  @!UPT UIADD3 URZ, UPT, UPT, URZ, URZ, URZ ;  /* 0x000000fffffff290 */ /* 0x000fe2000fffe0ff */
[----:B------:R4:W3:Y:S01]  /*b520*/  @P0 LDS.128 R92, [R5+UR48+0x400] ;  /* 0x00040030055c0984 */ /* 0x0008e20008000c00 */
[----:B-1----:R-:W-:Y:S02]  /*b530*/  @P0 IMAD.IADD R0, R63, 0x1, R2 ;  /* 0x000000013f000824 */ /* 0x002fe400078e0202 */
[C---:B------:R-:W-:Y:S01]  /*b540*/  @P0 IMAD.IADD R6, R131.reuse, 0x1, R4 ;  /* 0x0000000183060824 */ /* 0x040fe200078e0204 */
[----:B------:R4:W1:Y:S01]  /*b550*/  @P0 LDS.128 R88, [R3+0x400] ;  /* 0x0004000003580984 */ /* 0x0008620000000c00 */
[C---:B------:R-:W-:Y:S02]  /*b560*/  @P0 IMAD.IADD R7, R131.reuse, 0x1, R2 ;  /* 0x0000000183070824 */ /* 0x040fe400078e0202 */
[----:B--2---:R-:W-:Y:S01]  /*b570*/  @P0 IMAD.IADD R8, R131, 0x1, R0 ;  /* 0x0000000183080824 */ /* 0x004fe200078e0200 */
[----:B------:R4:W2:Y:S04]  /*b580*/  @P0 LDS.128 R84, [R4+0x400] ;  /* 0x0004000004540984 */ /* 0x0008a80000000c00 */
[----:B------:R4:W1:Y:S04]  /*b590*/  @P0 LDS.128 R80, [R6+0x400] ;  /* 0x0004000006500984 */ /* 0x0008680000000c00 */
[----:B------:R4:W1:Y:S04]  /*b5a0*/  @P0 LDS.128 R64, [R2+0x400] ;  /* 0x0004000002400984 */ /* 0x0008680000000c00 */
[----:B------:R4:W1:Y:S04]  /*b5b0*/  @P0 LDS.128 R68, [R7+0x400] ;  /* 0x0004000007440984 */ /* 0x0008680000000c00 */
[----:B------:R4:W1:Y:S04]  /*b5c0*/  @P0 LDS.128 R72, [R0+0x400] ;  /* 0x0004000000480984 */ /* 0x0008680000000c00 */
[----:B------:R4:W1:Y:S01]  /*b5d0*/  @P0 LDS.128 R76, [R8+0x400] ;  /* 0x00040000084c0984 */ /* 0x0008620000000c00 */
[C---:B------:R-:W-:Y:S04]  /*b5e0*/  ISETP.NE.AND P0, PT, R62.reuse, 0x4, PT ;  /* 0x000000043e00780c */ /* 0x040fe80003f05270 */
[----:B------:R-:W-:Y:S02]  /*b5f0*/  SEL R10, RZ, 0x1, P0 ;  /* 0x00000001ff0a7807 */ /* 0x000fe40000000000 */
[----:B------:R-:W-:Y:S02]  /*b600*/  SEL R62, R62, RZ, P0 ;  /* 0x000000ff3e3e7207 */ /* 0x000fe40000000000 */
[----:B------:R-:W-:Y:S02]  /*b610*/  LOP3.LUT R133, R133, R10, RZ, 0x3c, !PT ;  /* 0x0000000a85857212 */ /* 0x000fe400078e3cff */
.L_x_143:
[----:B------:R-:W-:Y:S05]  /*b620*/  BSYNC B1 ;  /* 0x0000000000017941 */ /* 0x000fea0003800000 */
.L_x_142:
[----:B----4-:R-:W-:Y:S05]  /*b630*/  VIADD R3, R48, 0xc0 ;  /* 0x000000c030037836 */ /* 0x010fea0000000000 */
[----:B------:R-:W-:Y:S04]  /*b640*/  SHF.R.U32.HI R3, RZ, 0x15, R3 ;  /* 0x00000015ff037819 */ /* 0x000fe80000011603 */
[----:B------:R-:W-:Y:S11]  /*b650*/  LOP3.LUT P0, RZ, R3, 0x3, R110, 0x48, !PT ;  /* 0x0000000303ff7812 */ /* 0x000ff6000780486e */
[----:B------:R-:W-:Y:S02]  /*b660*/  @!UPT UIADD3 URZ, UPT, UPT, URZ, URZ, URZ ;  /* 0x000000fffffff290 */ /* 0x000fe4000fffe0ff */
[----:B------:R-:W-:Y:S05]  /*b670*/  @!P0 BRA `(.L_x_147) ;  /* 0x0000000000408947 */ /* 0x000fea0003800000 */
[----:B------:R-:W4:Y:S01]  /*b680*/  LDCU.64 UR8, c[0x4][0x70] ;  /* 0x01000e00ff0877ac */ /* 0x000f220008000a00 */
[----:B------:R-:W-:Y:S01]  /*b690*/  MOV R3, 0x0 ;  /* 0x0000000000037802 */ /* 0x000fe20000000f00 */
[----:B--2---:R-:W-:Y:S02]  /*b6a0*/  HFMA2 R12, -RZ, RZ, 0, 5.9604644775390625e-08 ;  /* 0x00000001ff0c7431 */ /* 0x004fe400000001ff */
[----:B------:R-:W-:Y:S02]  /*b6b0*/  IMAD.MOV.U32 R8, RZ, RZ, 0x192 ;  /* 0x00000192ff087424 */ /* 0x000fe400078e00ff */
[----:B------:R-:W-:Y:S01]  /*b6c0*/  IMAD.MOV.U32 R13, RZ, RZ, RZ ;  /* 0x000000ffff0d7224 */ /* 0x000fe200078e00ff */
[----:B------:R-:W2:Y:S01]  /*b6d0*/  LDCU.64 UR6, c[0x4][0x78] ;  /* 0x01000f00ff0677ac */ /* 0x000ea20008000a00 */
[----:B------:R-:W1:Y:S01]  /*b6e0*/  LDC.64 R2, c[0x4][R3] ;  /* 0x0100000003027b82 */ /* 0x000e620000000a00 */
[----:B------:R-:W5:Y:S01]  /*b6f0*/  LDCU.64 UR4, c[0x4][0x10] ;  /* 0x01000200ff0477ac */ /* 0x000f620008000a00 */
[----:B----4-:R-:W-:Y:S01]  /*b700*/  MOV R5, UR9 ;  /* 0x0000000900057c02 */ /* 0x010fe20008000f00 */
[----:B------:R-:W-:Y:S01]  /*b710*/  IMAD.U32 R4, RZ, RZ, UR8 ;  /* 0x00000008ff047e24 */ /* 0x000fe2000f8e00ff */
[----:B--2---:R-:W-:Y:S01]  /*b720*/  MOV R7, UR7 ;  /* 0x0000000700077c02 */ /* 0x004fe20008000f00 */
[----:B------:R-:W-:Y:S01]  /*b730*/  IMAD.U32 R6, RZ, RZ, UR6 ;  /* 0x00000006ff067e24 */ /* 0x000fe2000f8e00ff */
[----:B-----5:R-:W-:Y:S01]  /*b740*/  MOV R11, UR5 ;  /* 0x00000005000b7c02 */ /* 0x020fe20008000f00 */
[----:B------:R-:W-:Y:S02]  /*b750*/  IMAD.U32 R10, RZ, RZ, UR4 ;  /* 0x00000004ff0a7e24 */ /* 0x000fe4000f8e00ff */
[----:B------:R-:W-:Y:S07]  /*b760*/  LEPC R20, `(.L_x_147) ;  /* 0x000000001014794e */ /* 0x000fee0000000000 */
[----:B-1-3--:R-:W-:Y:S05]  /*b770*/  CALL.ABS.NOINC R2 ;  /* 0x0000000002007343 */ /* 0x00afea0003c00000 */
.L_x_147:
[----:B------:R-:W-:Y:S01]  /*b780*/  ISETP.NE.AND P6, PT, R126, RZ, PT ;  /* 0x000000ff7e00720c */ /* 0x000fe20003fc5270 */
[----:B------:R-:W-:Y:S05]  /*b790*/  WARPSYNC.ALL ;  /* 0x0000000000007948 */ /* 0x000fea0003800000 */
[----:B------:R-:W-:Y:S01]  /*b7a0*/  R2UR UR4, R48 ;  /* 0x00000000300472ca */ /* 0x000fe200000e0000 */
[----:B------:R-:W-:Y:S01]  /*b7b0*/  IMAD.U32 R0, RZ, RZ, UR40 ;  /* 0x00000028ff007e24 */ /* 0x000fe2000f8e00ff */
[----:B---3--:R-:W-:Y:S01]  /*b7c0*/  LOP3.LUT R50, R92, 0xffffe000, RZ, 0xc0, !PT ;  /* 0xffffe0005c327812 */ /* 0x008fe200078ec0ff */
[----:B------:R-:W-:Y:S01]  /*b7d0*/  IMAD.U32 R51, RZ, RZ, UR37 ;  /* 0x00000025ff337e24 */ /* 0x000fe2000f8e00ff */
[----:B------:R-:W-:Y:S01]  /*b7e0*/  ISETP.NE.AND P0, PT, R117, RZ, PT ;  /* 0x000000ff7500720c */ /* 0x000fe20003f05270 */
[----:B------:R-:W-:Y:S02]  /*b7f0*/  BSSY.RECONVERGENT B0, `(.L_x_148) ;  /* 0x000009f000007945 */ /* 0x000fe40003800200 */
[----:B------:R-:W-:Y:S05]  /*b800*/  @P6 LEA R0, R0, UR48, 0x3 ;  /* 0x0000003000006c11 */ /* 0x000fea000f8e18ff */
[----:B------:R-:W-:Y:S01]  /*b810*/  @P6 VIADD R0, R0, 0x50 ;  /* 0x0000005000006836 */ /* 0x000fe20000000000 */
[----:B--2---:R-:W2:Y:S04]  /*b820*/  LDTM.x32 R4, tmem[UR4+0xc0] ;  /* 0x0000c004000479ee */ /* 0x004ea800082c0000 */
[----:B------:R-:W-:Y:S01]  /*b830*/  @P6 PRMT R51, R51, 0x654, R0 ;  /* 0x0000065433336816 */ /* 0x000fe20000000000 */
[C---:B--2---:R-:W-:Y:S01]  /*b840*/  FMUL R0, R46.reuse, R4 ;  /* 0x000000042e007220 */ /* 0x044fe20000400000 */
        /* <DEDUP_REMOVED lines=13> */
[----:B-1----:R-:W-:Y:S01]  /*b920*/  LOP3.LUT R50, R89, 0xffffe000, RZ, 0xc0, !PT ;  /* 0xffffe00059327812 */ /* 0x002fe200078ec0ff */
        /* <DEDUP_REMOVED lines=139> */
.L_x_149:
[----:B------:R-:W-:Y:S05]  /*c1e0*/  BSYNC.RECONVERGENT B0 ;  /* 0x0000000000007941 */ /* 0x000fea0003800200 */
.L_x_148:
[----:B------:R-:W-:Y:S01]  /*c1f0*/  BAR.SYNC.DEFER_BLOCKING 0x1, 0x80 ;  /* 0x0042000000007b1d */ /* 0x000fe20000010000 */
[----:B------:R-:W-:Y:S04]  /*c200*/  UIADD3 UR51, UPT, UPT, UR40, 0x1, URZ ;  /* 0x0000000128337890 */ /* 0x000fe8000fffe0ff */
[----:B------:R-:W-:Y:S04]  /*c210*/  UISETP.NE.AND UP0, UPT, UR51, 0x4, UPT ;  /* 0x000000043300788c */ /* 0x000fe8000bf05270 */
[----:B------:R-:W-:Y:S01]  /*c220*/  USEL UR51, UR51, URZ, UP0 ;  /* 0x000000ff33337287 */ /* 0x000fe20008000000 */
[----:B------:R1:W-:Y:S01]  /*c230*/  @P6 SYNCS.ARRIVE.TRANS64.RED.A1T0 RZ, [R51+URZ], RZ ;  /* 0x000000ff33ff69a7 */ /* 0x0003e200081004ff */
[----:B------:R-:W-:Y:S01]  /*c240*/  BSSY B1, `(.L_x_150) ;  /* 0x000001f000017945 */ /* 0x000fe20003800000 */
[----:B------:R-:W3:Y:S02]  /*c250*/  @P6 SYNCS.PHASECHK.TRANS64.TRYWAIT P0, [R0+URZ+0x30], R3 ;  /* 0x00003003000065a7 */ /* 0x000ee400080011ff */
[----:B---3--:R-:W-:Y:S01]  /*c260*/  @P6 SEL R130, RZ, 0x1, !P0 ;  /* 0x00000001ff826807 */ /* 0x008fe20004000000 */
        /* <DEDUP_REMOVED lines=13> */
.L_x_153:
[----:B------:R-:W-:Y:S05]  /*c340*/  BSYNC B0 ;  /* 0x0000000000007941 */ /* 0x000fea0003800000 */
.L_x_152:
[----:B------:R-:W-:Y:S11]  /*c350*/  ISETP.NE.AND P0, PT, R132, RZ, PT ;  /* 0x000000ff8400720c */ /* 0x000ff60003f05270 */
[----:B------:R-:W-:Y:S02]  /*c360*/  @!UPT UIADD3 URZ, UPT, UPT, URZ, URZ, URZ ;  /* 0x000000fffffff290 */ /* 0x000fe4000fffe0ff */
[----:B------:R3:W4:Y:S01]  /*c370*/  @P0 LDS.128 R92, [R62+UR48+0x400] ;  /* 0x000400303e5c0984 */ /* 0x0007220008000c00 */
[----:B-1----:R-:W-:Y:S01]  /*c380*/  @P0 IMAD.IADD R0, R63, 0x1, R4 ;  /* 0x000000013f000824 */ /* 0x002fe200078e0204 */
        /* <DEDUP_REMOVED lines=10> */
.L_x_151:
[----:B------:R-:W-:Y:S05]  /*c430*/  BSYNC B1 ;  /* 0x0000000000017941 */ /* 0x000fea0003800000 */
.L_x_150:
[----:B---3--:R-:W-:Y:S05]  /*c440*/  VIADD R3, R48, 0xe0 ;  /* 0x000000e030037836 */ /* 0x008fea0000000000 */
[----:B------:R-:W-:Y:S04]  /*c450*/  SHF.R.U32.HI R3, RZ, 0x15, R3 ;  /* 0x00000015ff037819 */ /* 0x000fe80000011603 */
[----:B------:R-:W-:Y:S11]  /*c460*/  LOP3.LUT P0, RZ, R3, 0x3, R110, 0x48, !PT ;  /* 0x0000000303ff7812 */ /* 0x000ff6000780486e */
[----:B------:R-:W-:Y:S02]  /*c470*/  @!UPT UIADD3 URZ, UPT, UPT, URZ, URZ, URZ ;  /* 0x000000fffffff290 */ /* 0x000fe4000fffe0ff */
[----:B------:R-:W-:Y:S05]  /*c480*/  @!P0 BRA `(.L_x_155) ;  /* 0x0000000000408947 */ /* 0x000fea0003800000 */
[----:B------:R-:W3:Y:S01]  /*c490*/  LDCU.64 UR8, c[0x4][0x70] ;  /* 0x01000e00ff0877ac */ /* 0x000ee20008000a00 */
[----:B------:R-:W-:Y:S01]  /*c4a0*/  MOV R3, 0x0 ;  /* 0x0000000000037802 */ /* 0x000fe20000000f00 */
[----:B--2---:R-:W-:Y:S02]  /*c4b0*/  HFMA2 R12, -RZ, RZ, 0, 5.9604644775390625e-08 ;  /* 0x00000001ff0c7431 */ /* 0x004fe400000001ff */
[----:B------:R-:W-:Y:S02]  /*c4c0*/  IMAD.MOV.U32 R8, RZ, RZ, 0x192 ;  /* 0x00000192ff087424 */ /* 0x000fe400078e00ff */
[----:B------:R-:W-:Y:S01]  /*c4d0*/  IMAD.MOV.U32 R13, RZ, RZ, RZ ;  /* 0x000000ffff0d7224 */ /* 0x000fe200078e00ff */
[----:B------:R-:W2:Y:S01]  /*c4e0*/  LDCU.64 UR6, c[0x4][0x78] ;  /* 0x01000f00ff0677ac */ /* 0x000ea20008000a00 */
[----:B------:R-:W1:Y:S01]  /*c4f0*/  LDC.64 R2, c[0x4][R3] ;  /* 0x0100000003027b82 */ /* 0x000e620000000a00 */
[----:B------:R-:W5:Y:S01]  /*c500*/  LDCU.64 UR4, c[0x4][0x10] ;  /* 0x01000200ff0477ac */ /* 0x000f620008000a00 */
[----:B---3--:R-:W-:Y:S01]  /*c510*/  MOV R5, UR9 ;  /* 0x0000000900057c02 */ /* 0x008fe20008000f00 */
[----:B------:R-:W-:Y:S01]  /*c520*/  IMAD.U32 R4, RZ, RZ, UR8 ;  /* 0x00000008ff047e24 */ /* 0x000fe2000f8e00ff */
[----:B--2---:R-:W-:Y:S01]  /*c530*/  MOV R7, UR7 ;  /* 0x0000000700077c02 */ /* 0x004fe20008000f00 */
[----:B------:R-:W-:Y:S01]  /*c540*/  IMAD.U32 R6, RZ, RZ, UR6 ;  /* 0x00000006ff067e24 */ /* 0x000fe2000f8e00ff */
[----:B-----5:R-:W-:Y:S01]  /*c550*/  MOV R11, UR5 ;  /* 0x00000005000b7c02 */ /* 0x020fe20008000f00 */
[----:B------:R-:W-:Y:S02]  /*c560*/  IMAD.U32 R10, RZ, RZ, UR4 ;  /* 0x00000004ff0a7e24 */ /* 0x000fe4000f8e00ff */
[----:B------:R-:W-:Y:S07]  /*c570*/  LEPC R20, `(.L_x_155) ;  /* 0x000000001014794e */ /* 0x000fee0000000000 */
[----:B-1--4-:R-:W-:Y:S05]  /*c580*/  CALL.ABS.NOINC R2 ;  /* 0x0000000002007343 */ /* 0x012fea0003c00000 */
.L_x_155:
[----:B------:R-:W-:Y:S01]  /*c590*/  ISETP.NE.AND P0, PT, R117, RZ, PT ;  /* 0x000000ff7500720c */ /* 0x000fe20003f05270 */
[----:B------:R-:W-:Y:S05]  /*c5a0*/  WARPSYNC.ALL ;  /* 0x0000000000007948 */ /* 0x000fea0003800000 */
[----:B------:R-:W-:Y:S01]  /*c5b0*/  R2UR UR4, R48 ;  /* 0x00000000300472ca */ /* 0x000fe200000e0000 */
[----:B------:R-:W-:Y:S01]  /*c5c0*/  BSSY.RECONVERGENT B0, `(.L_x_156) ;  /* 0x00000a0000007945 */ /* 0x000fe20003800200 */
[----:B------:R-:W-:Y:S02]  /*c5d0*/  R2UR UR5, R59 ;  /* 0x000000003b0572ca */ /* 0x000fe400000e0000 */
[----:B----4-:R-:W-:Y:S02]  /*c5e0*/  LOP3.LUT R0, R92, 0xffffe000, RZ, 0xc0, !PT ;  /* 0xffffe0005c007812 */ /* 0x010fe400078ec0ff */
[----:B------:R-:W-:Y:S02]  /*c5f0*/  LOP3.LUT R2, R93, 0xffffe000, RZ, 0xc0, !PT ;  /* 0xffffe0005d027812 */ /* 0x000fe400078ec0ff */
[----:B------:R-:W-:Y:S02]  /*c600*/  LOP3.LUT R3, R94, 0xffffe000, RZ, 0xc0, !PT ;  /* 0xffffe0005e037812 */ /* 0x000fe400078ec0ff */
[----:B------:R-:W-:Y:S02]  /*c610*/  LOP3.LUT R50, R95, 0xffffe000, RZ, 0xc0, !PT ;  /* 0xffffe0005f327812 */ /* 0x000fe400078ec0ff */
[----:B-1----:R-:W-:Y:S01]  /*c620*/  LOP3.LUT R51, R88, 0xffffe000, RZ, 0xc0, !PT ;  /* 0xffffe00058337812 */ /* 0x002fe200078ec0ff */
[----:B--2---:R-:W1:Y:S01]  /*c630*/  LDTM.x32 R4, tmem[UR4+0xe0] ;  /* 0x0000e004000479ee */ /* 0x004e6200082c0000 */
[----:B------:R-:W-:Y:S01]  /*c640*/  LOP3.LUT R52, R89, 0xffffe000, RZ, 0xc0, !PT ;  /* 0xffffe00059347812 */ /* 0x000fe200078ec0ff */
[----:B------:R-:W-:Y:S01]  /*c650*/  UIADD3 UR5, UPT, UPT, UR5, 0xb0, URZ ;  /* 0x000000b005057890 */ /* 0x000fe2000fffe0ff */
[----:B------:R-:W-:Y:S01]  /*c660*/  LOP3.LUT R53, R90, 0xffffe000, RZ, 0xc0, !PT ;  /* 0xffffe0005a357812 */ /* 0x000fe200078ec0ff */
[----:B------:R-:W-:Y:S01]  /*c670*/  NOP ;  /* 0x0000000000007918 */ /* 0x000fe20000000000 */
[----:B------:R-:W-:Y:S01]  /*c680*/  LOP3.LUT R54, R91, 0xffffe000, RZ, 0xc0, !PT ;  /* 0xffffe0005b367812 */ /* 0x000fe200078ec0ff */
[----:B------:R-:W-:Y:S01]  /*c690*/  UPRMT UR5, UR37, 0x654, UR5 ;  /* 0x0000065425057896 */ /* 0x000fe20008000005 */
[----:B------:R-:W-:Y:S02]  /*c6a0*/  LOP3.LUT R55, R84, 0xffffe000, RZ, 0xc0, !PT ;  /* 0xffffe00054377812 */ /* 0x000fe400078ec0ff */
[----:B------:R-:W-:Y:S02]  /*c6b0*/  LOP3.LUT R56, R85, 0xffffe000, RZ, 0xc0, !PT ;  /* 0xffffe00055387812 */ /* 0x000fe400078ec0ff */
[----:B------:R-:W-:Y:S02]  /*c6c0*/  LOP3.LUT R57, R86, 0xffffe000, RZ, 0xc0, !PT ;  /* 0xffffe00056397812 */ /* 0x000fe400078ec0ff */
[----:B------:R-:W-:Y:S02]  /*c6d0*/  LOP3.LUT R58, R87, 0xffffe000, RZ, 0xc0, !PT ;  /* 0xffffe000573a7812 */ /* 0x000fe400078ec0ff */
[----:B------:R-:W-:Y:S01]  /*c6e0*/  LOP3.LUT R59, R80, 0xffffe000, RZ, 0xc0, !PT ;  /* 0xffffe000503b7812 */ /* 0x000fe200078ec0ff */
[----:B-1----:R-:W-:Y:S01]  /*c6f0*/  SYNCS.ARRIVE.TRANS64.RED.A1T0 RZ, [UR5], RZ ;  /* 0x000000ffffff79a7 */ /* 0x002fe20008100405 */
[----:B------:R-:W-:Y:S02]  /*c700*/  LOP3.LUT R60, R81, 0xffffe000, RZ, 0xc0, !PT ;  /* 0xffffe000513c7812 */ /* 0x000fe400078ec0ff */
[----:B------:R-:W-:Y:S02]  /*c710*/  LOP3.LUT R61, R82, 0xffffe000, RZ, 0xc0, !PT ;  /* 0xffffe000523d7812 */ /* 0x000fe400078ec0ff */
[----:B------:R-:W-:Y:S02]  /*c720*/  LOP3.LUT R62, R83, 0xffffe000, RZ, 0xc0, !PT ;  /* 0xffffe000533e7812 */ /* 0x000fe400078ec0ff */
[----:B------:R-:W-:Y:S01]  /*c730*/  LOP3.LUT R63, R64, 0xffffe000, RZ, 0xc0, !PT ;  /* 0xffffe000403f7812 */ /* 0x000fe200078ec0ff */
[C---:B------:R-:W-:Y:S01]  /*c740*/  FMUL R4, R46.reuse, R4 ;  /* 0x000000042e047220 */ /* 0x040fe20000400000 */
[----:B------:R-:W-:Y:S01]  /*c750*/  LOP3.LUT R64, R65, 0xffffe000, RZ, 0xc0, !PT ;  /* 0xffffe00041407812 */ /* 0x000fe200078ec0ff */
[----:B------:R-:W-:Y:S01]  /*c760*/  FMUL R5, R46, R5 ;  /* 0x000000052e057220 */ /* 0x000fe20000400000 */
[----:B------:R-:W-:Y:S01]  /*c770*/  LOP3.LUT R65, R66, 0xffffe000, RZ, 0xc0, !PT ;  /* 0xffffe00042417812 */ /* 0x000fe200078ec0ff */
[C---:B------:R-:W-:Y:S01]  /*c780*/  FMUL R6, R46.reuse, R6 ;  /* 0x000000062e067220 */ /* 0x040fe20000400000 */
[----:B------:R-:W-:Y:S01]  /*c790*/  LOP3.LUT R66, R67, 0xffffe000, RZ, 0xc0, !PT ;  /* 0xffffe00043427812 */ /* 0x000fe200078ec0ff */
[----:B------:R-:W-:Y:S01]  /*c7a0*/  FMUL R7, R46, R7 ;  /* 0x000000072e077220 */ /* 0x000fe20000400000 */
[----:B------:R-:W-:Y:S01]  /*c7b0*/  LOP3.LUT R67, R68, 0xffffe000, RZ, 0xc0, !PT ;  /* 0xffffe00044437812 */ /* 0x000fe200078ec0ff */
[----:B------:R-:W-:Y:S01]  /*c7c0*/  FFMA R4, R49, R0, R4 ;  /* 0x0000000031047223 */ /* 0x000fe20000000004 */
[----:B------:R-:W-:Y:S01]  /*c7d0*/  LOP3.LUT R68, R69, 0xffffe000, RZ, 0xc0, !PT ;  /* 0xffffe00045447812 */ /* 0x000fe200078ec0ff */
[C---:B------:R-:W-:Y:S01]  /*c7e0*/  FFMA R5, R49.reuse, R2, R5 ;  /* 0x0000000231057223 */ /* 0x040fe20000000005 */
[----:B------:R-:W-:Y:S01]  /*c7f0*/  LOP3.LUT R69, R70, 0xffffe000, RZ, 0xc0, !PT ;  /* 0xffffe00046457812 */ /* 0x000fe200078ec0ff */
[C---:B------:R-:W-:Y:S01]  /*c800*/  FFMA R6, R49.reuse, R3, R6 ;  /* 0x0000000331067223 */ /* 0x040fe20000000006 */
[----:B------:R-:W-:Y:S01]  /*c810*/  F2FP.TF32.F32.PACK_B R4, R4 ;  /* 0x00000004ff04723e */ /* 0x000fe200024050ff */
[C---:B------:R-:W-:Y:S01]  /*c820*/  FFMA R7, R49.reuse, R50, R7 ;  /* 0x0000003231077223 */ /* 0x040fe20000000007 */
[----:B------:R-:W-:Y:S01]  /*c830*/  F2FP.TF32.F32.PACK_B R5, R5 ;  /* 0x00000005ff05723e */ /* 0x000fe200024050ff */
        /* <DEDUP_REMOVED lines=9> */
[C---:B------:R-:W-:Y:S01]  /*c8d0*/  FFMA R11, R49.reuse, R54, R11 ;  /* 0x00000036310b7223 */ /* 0x040fe2000000000b */
[----:B------:R1:W-:Y:S01]  /*c8e0*/  STS.128 [R129+UR48+0xc400], R4 ;  /* 0x00c4000481007988 */ /* 0x0003e20008000c30 */
[----:B------:R-:W-:Y:S01]  /*c8f0*/  F2FP.TF32.F32.PACK_B R8, R8 ;  /* 0x00000008ff08723e */ /* 0x000fe200024050ff */
[C---:B------:R-:W-:Y:S01]  /*c900*/  FMUL R12, R46.reuse, R12 ;  /* 0x0000000c2e0c7220 */ /* 0x040fe20000400000 */
[----:B------:R-:W-:Y:S01]  /*c910*/  F2FP.TF32.F32.PACK_B R9, R9 ;  /* 0x00000009ff09723e */ /* 0x000fe200024050ff */
[C---:B------:R-:W-:Y:S01]  /*c920*/  FMUL R13, R46.reuse, R13 ;  /* 0x0000000d2e0d7220 */ /* 0x040fe20000400000 */
[----:B------:R-:W-:Y:S01]  /*c930*/  F2FP.TF32.F32.PACK_B R10, R10 ;  /* 0x0000000aff0a723e */ /* 0x000fe200024050ff */
[C---:B------:R-:W-:Y:S01]  /*c940*/  FMUL R14, R46.reuse, R14 ;  /* 0x0000000e2e0e7220 */ /* 0x040fe20000400000 */
[C---:B------:R-:W-:Y:S01]  /*c950*/  FMUL R15, R46.reuse, R15 ;  /* 0x0000000f2e0f7220 */ /* 0x040fe20000400000 */
[----:B------:R-:W-:Y:S01]  /*c960*/  F2FP.TF32.F32.PACK_B R11, R11 ;  /* 0x0000000bff0b723e */ /* 0x000fe200024050ff */
[C---:B------:R-:W-:Y:S01]  /*c970*/  FFMA R12, R49.reuse, R55, R12 ;  /* 0x00000037310c7223 */ /* 0x040fe2000000000c */
[C---:B------:R-:W-:Y:S01]  /*c980*/  FFMA R13, R49.reuse, R56, R13 ;  /* 0x00000038310d7223 */ /* 0x040fe2000000000d */
[C---:B------:R-:W-:Y:S01]  /*c990*/  FFMA R14, R49.reuse, R57, R14 ;  /* 0x00000039310e7223 */ /* 0x040fe2000000000e */
[C---:B------:R-:W-:Y:S01]  /*c9a0*/  FFMA R15, R49.reuse, R58, R15 ;  /* 0x0000003a310f7223 */ /* 0x040fe2000000000f */
[----:B------:R1:W-:Y:S01]  /*c9b0*/  STS.128 [R128+0xc400], R8 ;  /* 0x00c4000880007388 */ /* 0x0003e20000000c00 */
        /* <DEDUP_REMOVED lines=27> */
[C---:B------:R-:W-:Y:S01]  /*cb70*/  FMUL R24, R46.reuse, R24 ;  /* 0x000000182e187220 */ /* 0x040fe20000400000 */
[----:B------:R-:W-:Y:S01]  /*cb80*/  F2FP.TF32.F32.PACK_B R20, R20 ;  /* 0x00000014ff14723e */ /* 0x000fe200024050ff */
[C---:B------:R-:W-:Y:S01]  /*cb90*/  FMUL R25, R46.reuse, R25 ;  /* 0x000000192e197220 */ /* 0x040fe20000400000 */
[----:B------:R-:W-:Y:S01]  /*cba0*/  F2FP.TF32.F32.PACK_B R21, R21 ;  /* 0x00000015ff15723e */ /* 0x000fe200024050ff */
[C---:B------:R-:W-:Y:S01]  /*cbb0*/  FMUL R26, R46.reuse, R26 ;  /* 0x0000001a2e1a7220 */ /* 0x040fe20000400000 */
[----:B------:R-:W-:Y:S01]  /*cbc0*/  FMUL R27, R46, R27 ;  /* 0x0000001b2e1b7220 */ /* 0x000fe20000400000 */
[----:B------:R-:W-:Y:S01]  /*cbd0*/  F2FP.TF32.F32.PACK_B R22, R22 ;  /* 0x00000016ff16723e */ /* 0x000fe200024050ff */
[C---:B------:R-:W-:Y:S01]  /*cbe0*/  FFMA R24, R49.reuse, R67, R24 ;  /* 0x0000004331187223 */ /* 0x040fe20000000018 */
[----:B------:R-:W-:Y:S01]  /*cbf0*/  F2FP.TF32.F32.PACK_B R23, R23 ;  /* 0x00000017ff17723e */ /* 0x000fe200024050ff */
[C---:B------:R-:W-:Y:S01]  /*cc00*/  FFMA R25, R49.reuse, R68, R25 ;  /* 0x0000004431197223 */ /* 0x040fe20000000019 */
[C---:B------:R-:W-:Y:S01]  /*cc10*/  FFMA R26, R49.reuse, R69, R26 ;  /* 0x00000045311a7223 */ /* 0x040fe2000000001a */
[----:B------:R-:W-:Y:S01]  /*cc20*/  FFMA R27, R49, R70, R27 ;  /* 0x00000046311b7223 */ /* 0x000fe2000000001b */
[----:B------:R-:W-:Y:S01]  /*cc30*/  LOP3.LUT R71, R72, 0xffffe000, RZ, 0xc0, !PT ;  /* 0xffffe00048477812 */ /* 0x000fe200078ec0ff */
        /* <DEDUP_REMOVED lines=56> */
.L_x_157:
[----:B------:R-:W-:Y:S05]  /*cfc0*/  BSYNC.RECONVERGENT B0 ;  /* 0x0000000000007941 */ /* 0x000fea0003800200 */
.L_x_156:
[----:B------:R-:W-:Y:S01]  /*cfd0*/  BAR.SYNC.DEFER_BLOCKING 0x1, 0x80 ;  /* 0x0042000000007b1d */ /* 0x000fe20000010000 */
[----:B------:R-:W-:Y:S01]  /*cfe0*/  UISETP.NE.AND UP0, UPT, UR49, -0x8, UPT ;  /* 0xfffffff83100788c */ /* 0x000fe2000bf05270 */
[----:B------:R-:W-:Y:S08]  /*cff0*/  IADD3 R44, PT, PT, R44, 0x1, RZ ;  /* 0x000000012c2c7810 */ /* 0x000ff00007ffe0ff */
[----:B------:R-:W-:Y:S05]  /*d000*/  BRA.U !UP0, `(.L_x_158) ;  /* 0x0000000108287547 */ /* 0x000fea000b800000 */
[----:B------:R-:W-:Y:S01]  /*d010*/  ISETP.NE.AND P0, PT, R126, RZ, PT ;  /* 0x000000ff7e00720c */ /* 0x000fe20003f05270 */
[----:B------:R-:W-:Y:S01]  /*d020*/  IMAD.U32 R3, RZ, RZ, UR51 ;  /* 0x00000033ff037e24 */ /* 0x000fe2000f8e00ff */
[----:B------:R-:W-:Y:S01]  /*d030*/  UIADD3 UR51, UPT, UPT, UR51, 0x1, URZ ;  /* 0x0000000133337890 */ /* 0x000fe2000fffe0ff */
[----:B------:R-:W-:Y:S03]  /*d040*/  IMAD.U32 R0, RZ, RZ, UR37 ;  /* 0x00000025ff007e24 */ /* 0x000fe6000f8e00ff */
[----:B------:R-:W-:Y:S04]  /*d050*/  UISETP.NE.AND UP0, UPT, UR51, 0x4, UPT ;  /* 0x000000043300788c */ /* 0x000fe8000bf05270 */
[----:B------:R-:W-:Y:S03]  /*d060*/  USEL UR51, UR51, URZ, UP0 ;  /* 0x000000ff33337287 */ /* 0x000fe60008000000 */
[----:B------:R-:W-:Y:S05]  /*d070*/  @P0 LEA R3, R3, UR48, 0x3 ;  /* 0x0000003003030c11 */ /* 0x000fea000f8e18ff */
[----:B------:R-:W-:Y:S05]  /*d080*/  @P0 VIADD R3, R3, 0x50 ;  /* 0x0000005003030836 */ /* 0x000fea0000000000 */
[----:B------:R-:W-:Y:S04]  /*d090*/  @P0 PRMT R0, R0, 0x654, R3 ;  /* 0x0000065400000816 */ /* 0x000fe80000000003 */
[----:B------:R2:W-:Y:S03]  /*d0a0*/  @P0 SYNCS.ARRIVE.TRANS64.RED.A1T0 RZ, [R0+URZ], RZ ;  /* 0x000000ff00ff09a7 */ /* 0x0005e600081004ff */
.L_x_158:
[----:B------:R-:W-:Y:S01]  /*d0b0*/  ISETP.NE.AND P2, PT, R118, RZ, PT ;  /* 0x000000ff7600720c */ /* 0x000fe20003f45270 */
[----:B------:R-:W-:Y:S01]  /*d0c0*/  UIADD3 UR49, UPT, UPT, UR49, 0x8, URZ ;  /* 0x0000000831317890 */ /* 0x000fe2000fffe0ff */
[----:B------:R-:W-:Y:S01]  /*d0d0*/  ISETP.NE.AND P0, PT, R120, 0x2, PT ;  /* 0x000000027800780c */ /* 0x000fe20003f05270 */
[----:B-1----:R-:W-:Y:S01]  /*d0e0*/  IMAD.IADD R20, R43, 0x1, R102 ;  /* 0x000000012b147824 */ /* 0x002fe200078e0266 */
[----:B------:R-:W-:Y:S01]  /*d0f0*/  ISETP.NE.AND P1, PT, R44, 0x2, PT ;  /* 0x000000022c00780c */ /* 0x000fe20003f25270 */
[----:B------:R-:W-:Y:S01]  /*d100*/  IMAD.IADD R21, R45, 0x1, R104 ;  /* 0x000000012d157824 */ /* 0x000fe200078e0268 */
[----:B--2---:R-:W-:Y:S02]  /*d110*/  SEL R0, RZ, 0x1, P0 ;  /* 0x00000001ff007807 */ /* 0x004fe40000000000 */
[----:B------:R-:W-:Y:S02]  /*d120*/  SEL R3, RZ, 0x1, P1 ;  /* 0x00000001ff037807 */ /* 0x000fe40000800000 */
[----:B------:R-:W-:Y:S02]  /*d130*/  LOP3.LUT R113, R113, R0, RZ, 0x3c, !PT ;  /* 0x0000000071717212 */ /* 0x000fe400078e3cff */
[----:B------:R-:W-:Y:S02]  /*d140*/  LOP3.LUT R114, R114, R3, RZ, 0x3c, !PT ;  /* 0x0000000372727212 */ /* 0x000fe400078e3cff */
[----:B------:R-:W-:Y:S02]  /*d150*/  @P2 R2UR UR36, R112 ;  /* 0x00000000702422ca */ /* 0x000fe400000e0000 */
[----:B------:R-:W-:Y:S02]  /*d160*/  SEL R120, R120, RZ, P0 ;  /* 0x000000ff78787207 */ /* 0x000fe40000000000 */
[----:B------:R-:W-:Y:S01]  /*d170*/  SEL R44, R44, RZ, P1 ;  /* 0x000000ff2c2c7207 */ /* 0x000fe20000800000 */
[----:B------:R-:W-:Y:S10]  /*d180*/  @P2 BRA `(.L_x_159) ;  /* 0xffffff7c00c02947 */ /* 0x000ff4000383ffff */
[----:B------:R-:W-:-:S09]  /*d190*/  UISETP.NE.AND UP0, UPT, UR50, URZ, UPT ;  /* 0x000000ff3200728c */ /* 0x000fd2000bf05270 */
[----:B------:R-:W-:Y:S05]  /*d1a0*/  BRA.U !UP0, `(.L_x_160) ;  /* 0x0000000108487547 */ /* 0x000fea000b800000 */
[----:B------:R-:W1:Y:S02]  /*d1b0*/  LDCU.64 UR4, c[0x0][0x890] ;  /* 0x00011200ff0477ac */ /* 0x000e640008000a00 */
[----:B-1----:R-:W-:-:S04]  /*d1c0*/  UISETP.NE.U32.AND UP0, UPT, UR4, URZ, UPT ;  /* 0x000000ff0400728c */ /* 0x002fc8000bf05070 */
[----:B------:R-:W-:-:S09]  /*d1d0*/  UISETP.NE.AND.EX UP0, UPT, UR5, URZ, UPT, UP0 ;  /* 0x000000ff0500728c */ /* 0x000fd2000bf05300 */
[----:B------:R-:W-:Y:S05]  /*d1e0*/  BRA.U UP0, `(.L_x_161) ;  /* 0x00000001000c7547 */ /* 0x000fea000b800000 */
[----:B------:R-:W-:-:S13]  /*d1f0*/  FSETP.NEU.AND P0, PT, R49, RZ, PT ;  /* 0x000000ff3100720b */ /* 0x000fda0003f0d000 */
[----:B------:R-:W-:Y:S05]  /*d200*/  @!P0 EXIT ;  /* 0x000000000000894d */ /* 0x000fea0003800000 */
[----:B------:R-:W-:Y:S05]  /*d210*/  BRA `(.L_x_160) ;  /* 0x00000000002c7947 */ /* 0x000fea0003800000 */
.L_x_161:
[----:B------:R-:W-:Y:S01]  /*d220*/  ISETP.NE.AND P0, PT, R119, RZ, PT ;  /* 0x000000ff7700720c */ /* 0x000fe20003f05270 */
[----:B------:R-:W-:-:S12]  /*d230*/  BSSY.RECONVERGENT B0, `(.L_x_160) ;  /* 0x0000009000007945 */ /* 0x000fd80003800200 */
[----:B------:R-:W-:Y:S05]  /*d240*/  @P0 BRA `(.L_x_162) ;  /* 0x0000000000140947 */ /* 0x000fea0003800000 */
[----:B------:R-:W1:Y:S02]  /*d250*/  LDCU.64 UR4, c[0x0][0x888] ;  /* 0x00011100ff0477ac */ /* 0x000e640008000a00 */
[----:B-1----:R-:W-:-:S04]  /*d260*/  ISETP.NE.U32.AND P0, PT, RZ, UR4, PT ;  /* 0x00000004ff007c0c */ /* 0x002fc8000bf05070 */
[----:B------:R-:W-:-:S13]  /*d270*/  ISETP.NE.AND.EX P0, PT, RZ, UR5, PT, P0 ;  /* 0x00000005ff007c0c */ /* 0x000fda000bf05300 */
[----:B------:R-:W-:Y:S05]  /*d280*/  @!P0 EXIT ;  /* 0x000000000000894d */ /* 0x000fea0003800000 */
[----:B------:R-:W-:Y:S05]  /*d290*/  BRA `(.L_x_163) ;  /* 0x0000000000087947 */ /* 0x000fea0003800000 */
.L_x_162:
[----:B------:R-:W-:-:S13]  /*d2a0*/  FSETP.NEU.AND P0, PT, R49, RZ, PT ;  /* 0x000000ff3100720b */ /* 0x000fda0003f0d000 */
[----:B------:R-:W-:Y:S05]  /*d2b0*/  @!P0 EXIT ;  /* 0x000000000000894d */ /* 0x000fea0003800000 */
.L_x_163:
[----:B------:R-:W-:Y:S05]  /*d2c0*/  BSYNC.RECONVERGENT B0 ;  /* 0x0000000000007941 */ /* 0x000fea0003800200 */
.L_x_160:
[----:B------:R-:W-:Y:S01]  /*d2d0*/  ULEA UR4, UR51, UR48, 0x3 ;  /* 0x0000003033047291 */ /* 0x000fe2000f8e18ff */
[----:B------:R-:W-:-:S04]  /*d2e0*/  DEPBAR.LE SB0, 0x0 ;  /* 0x000080000000791a */ /* 0x000fc80000000000 */
[----:B------:R-:W-:-:S04]  /*d2f0*/  UIADD3 UR4, UPT, UPT, UR4, 0x50, URZ ;  /* 0x0000005004047890 */ /* 0x000fc8000fffe0ff */
[----:B------:R-:W-:-:S09]  /*d300*/  UPRMT UR4, UR37, 0x654, UR4 ;  /* 0x0000065425047896 */ /* 0x000fd20008000004 */
[----:B------:R-:W-:Y:S01]  /*d310*/  SYNCS.ARRIVE.TRANS64.RED.A1T0 RZ, [UR4], RZ ;  /* 0x000000ffffff79a7 */ /* 0x000fe20008100404 */
[----:B------:R-:W-:Y:S05]  /*d320*/  EXIT ;  /* 0x000000000000794d */ /* 0x000fea0003800000 */
.L_x_19:
[----:B--2---:R2:W1:Y:S02]  /*d330*/  SYNCS.PHASECHK.TRANS64.TRYWAIT P0, [R3+URZ+0xd0], R2 ;  /* 0x0000d002030075a7 */ /* 0x00446400080011ff */
[----:B-1----:R-:W-:Y:S05]  /*d340*/  @!P0 NANOSLEEP.SYNCS 0x989680 ;  /* 0x009896800000895d */ /* 0x002fea0003900000 */
[----:B------:R-:W1:Y:S02]  /*d350*/  @!P0 SYNCS.PHASECHK.TRANS64 P0, [R3+URZ+0xd0], R2 ;  /* 0x0000d002030085a7 */ /* 0x000e6400080010ff */
[----:B-1----:R-:W-:Y:S05]  /*d360*/  @!P0 BRA `(.L_x_19) ;  /* 0xfffffffc00f08947 */ /* 0x002fea000383ffff */
[----:B------:R-:W-:Y:S05]  /*d370*/  BRA `(.L_x_164) ;  /* 0xffffff4000847947 */ /* 0x000fea000383ffff */
.L_x_22:
[----:B-1----:R-:W-:-:S07]  /*d380*/  MOV R2, UR33 ;  /* 0x0000002100027c02 */ /* 0x002fce0008000f00 */
.L_x_165:
[----:B-1----:R1:W2:Y:S02]  /*d390*/  SYNCS.PHASECHK.TRANS64.TRYWAIT P0, [R2+URZ+0x18], R5 ;  /* 0x00001805020075a7 */ /* 0x0022a400080011ff */
[----:B--2---:R-:W-:Y:S05]  /*d3a0*/  @!P0 NANOSLEEP.SYNCS 0x989680 ;  /* 0x009896800000895d */ /* 0x004fea0003900000 */
[----:B------:R-:W2:Y:S02]  /*d3b0*/  @!P0 SYNCS.PHASECHK.TRANS64 P0, [R2+URZ+0x18], R5 ;  /* 0x00001805020085a7 */ /* 0x000ea400080010ff */
[----:B--2---:R-:W-:Y:S05]  /*d3c0*/  @!P0 BRA `(.L_x_165) ;  /* 0xfffffffc00f08947 */ /* 0x004fea000383ffff */
[----:B------:R-:W-:Y:S05]  /*d3d0*/  BRA `(.L_x_21) ;  /* 0xffffff4000d47947 */ /* 0x000fea000383ffff */
.L_x_28:
[----:B-1----:R-:W-:-:S07]  /*d3e0*/  MOV R2, UR17 ;  /* 0x0000001100027c02 */ /* 0x002fce0008000f00 */
.L_x_166:
[----:B-1----:R1:W2:Y:S02]  /*d3f0*/  SYNCS.PHASECHK.TRANS64.TRYWAIT P0, [R2+URZ+0x18], R5 ;  /* 0x00001805020075a7 */ /* 0x0022a400080011ff */
[----:B--2---:R-:W-:Y:S05]  /*d400*/  @!P0 NANOSLEEP.SYNCS 0x989680 ;  /* 0x009896800000895d */ /* 0x004fea0003900000 */
[----:B------:R-:W2:Y:S02]  /*d410*/  @!P0 SYNCS.PHASECHK.TRANS64 P0, [R2+URZ+0x18], R5 ;  /* 0x00001805020085a7 */ /* 0x000ea400080010ff */
[----:B--2---:R-:W-:Y:S05]  /*d420*/  @!P0 BRA `(.L_x_166) ;  /* 0xfffffffc00f08947 */ /* 0x004fea000383ffff */
[----:B------:R-:W-:Y:S05]  /*d430*/  BRA `(.L_x_27) ;  /* 0xffffff44007c7947 */ /* 0x000fea000383ffff */
.L_x_32:
[----:B-1----:R1:W2:Y:S02]  /*d440*/  SYNCS.PHASECHK.TRANS64.TRYWAIT P0, [R2+URZ+0x80], R3 ;  /* 0x00008003020075a7 */ /* 0x0022a400080011ff */
[----:B--2---:R-:W-:Y:S05]  /*d450*/  @!P0 NANOSLEEP.SYNCS 0x989680 ;  /* 0x009896800000895d */ /* 0x004fea0003900000 */
[----:B------:R-:W2:Y:S02]  /*d460*/  @!P0 SYNCS.PHASECHK.TRANS64 P0, [R2+URZ+0x80], R3 ;  /* 0x00008003020085a7 */ /* 0x000ea400080010ff */
[----:B--2---:R-:W-:Y:S05]  /*d470*/  @!P0 BRA `(.L_x_32) ;  /* 0xfffffffc00f08947 */ /* 0x004fea000383ffff */
[----:B------:R-:W-:Y:S05]  /*d480*/  BRA `(.L_x_167) ;  /* 0xffffff48000c7947 */ /* 0x000fea000383ffff */
.L_x_36:
[----:B----4-:R-:W-:-:S07]  /*d490*/  MOV R0, UR5 ;  /* 0x0000000500007c02 */ /* 0x010fce0008000f00 */
.L_x_168:
[----:B-1----:R1:W2:Y:S02]  /*d4a0*/  SYNCS.PHASECHK.TRANS64.TRYWAIT P0, [R0+URZ], R3 ;  /* 0x00000003000075a7 */ /* 0x0022a400080011ff */
[----:B--2---:R-:W-:Y:S05]  /*d4b0*/  @!P0 NANOSLEEP.SYNCS 0x989680 ;  /* 0x009896800000895d */ /* 0x004fea0003900000 */
[----:B------:R-:W2:Y:S02]  /*d4c0*/  @!P0 SYNCS.PHASECHK.TRANS64 P0, [R0+URZ], R3 ;  /* 0x00000003000085a7 */ /* 0x000ea400080010ff */
[----:B--2---:R-:W-:Y:S05]  /*d4d0*/  @!P0 BRA `(.L_x_168) ;  /* 0xfffffffc00f08947 */ /* 0x004fea000383ffff */
[----:B------:R-:W-:Y:S05]  /*d4e0*/  BRA `(.L_x_169) ;  /* 0xffffff4c007c7947 */ /* 0x000fea000383ffff */
.L_x_37:
[----:B----4-:R-:W-:-:S07]  /*d4f0*/  MOV R0, UR5 ;  /* 0x0000000500007c02 */ /* 0x010fce0008000f00 */
.L_x_170:
[----:B-1----:R1:W2:Y:S02]  /*d500*/  SYNCS.PHASECHK.TRANS64.TRYWAIT P0, [R0+URZ], R3 ;  /* 0x00000003000075a7 */ /* 0x0022a400080011ff */
[----:B--2---:R-:W-:Y:S05]  /*d510*/  @!P0 NANOSLEEP.SYNCS 0x989680 ;  /* 0x009896800000895d */ /* 0x004fea0003900000 */
[----:B------:R-:W2:Y:S02]  /*d520*/  @!P0 SYNCS.PHASECHK.TRANS64 P0, [R0+URZ], R3 ;  /* 0x00000003000085a7 */ /* 0x000ea400080010ff */
[----:B--2---:R-:W-:Y:S05]  /*d530*/  @!P0 BRA `(.L_x_170) ;  /* 0xfffffffc00f08947 */ /* 0x004fea000383ffff */
[----:B------:R-:W-:Y:S05]  /*d540*/  BRA `(.L_x_171) ;  /* 0xffffff4c00887947 */ /* 0x000fea000383ffff */
.L_x_40:
[----:B-1----:R1:W2:Y:S02]  /*d550*/  SYNCS.PHASECHK.TRANS64.TRYWAIT P0, [R0+URZ+0xc0], R5 ;  /* 0x0000c005000075a7 */ /* 0x0022a400080011ff */
[----:B--2---:R-:W-:Y:S05]  /*d560*/  @!P0 NANOSLEEP.SYNCS 0x989680 ;  /* 0x009896800000895d */ /* 0x004fea0003900000 */
[----:B------:R-:W2:Y:S02]  /*d570*/  @!P0 SYNCS.PHASECHK.TRANS64 P0, [R0+URZ+0xc0], R5 ;  /* 0x0000c005000085a7 */ /* 0x000ea400080010ff */
[----:B--2---:R-:W-:Y:S05]  /*d580*/  @!P0 BRA `(.L_x_40) ;  /* 0xfffffffc00f08947 */ /* 0x004fea000383ffff */
[----:B------:R-:W-:Y:S05]  /*d590*/  BRA `(.L_x_172) ;  /* 0xffffff4c00e47947 */ /* 0x000fea000383ffff */
.L_x_41:
[----:B------:R-:W-:-:S07]  /*d5a0*/  MOV R0, UR5 ;  /* 0x0000000500007c02 */ /* 0x000fce0008000f00 */
.L_x_173:
[----:B-1----:R1:W2:Y:S02]  /*d5b0*/  SYNCS.PHASECHK.TRANS64.TRYWAIT P0, [R0+URZ+0x90], R5 ;  /* 0x00009005000075a7 */ /* 0x0022a400080011ff */
[----:B--2---:R-:W-:Y:S05]  /*d5c0*/  @!P0 NANOSLEEP.SYNCS 0x989680 ;  /* 0x009896800000895d */ /* 0x004fea0003900000 */
[----:B------:R-:W2:Y:S02]  /*d5d0*/  @!P0 SYNCS.PHASECHK.TRANS64 P0, [R0+URZ+0x90], R5 ;  /* 0x00009005000085a7 */ /* 0x000ea400080010ff */
[----:B--2---:R-:W-:Y:S05]  /*d5e0*/  @!P0 BRA `(.L_x_173) ;  /* 0xfffffffc00f08947 */ /* 0x004fea000383ffff */
[----:B------:R-:W-:Y:S05]  /*d5f0*/  BRA `(.L_x_174) ;  /* 0xffffff4c00f47947 */ /* 0x000fea000383ffff */
.L_x_42:
[----:B-1----:R1:W2:Y:S02]  /*d600*/  SYNCS.PHASECHK.TRANS64.TRYWAIT P1, [R0+URZ+0x80], R5 ;  /* 0x00008005000075a7 */ /* 0x0022a400080211ff */
[----:B--2---:R-:W-:Y:S05]  /*d610*/  @!P1 NANOSLEEP.SYNCS 0x989680 ;  /* 0x009896800000995d */ /* 0x004fea0003900000 */
[----:B------:R-:W2:Y:S02]  /*d620*/  @!P1 SYNCS.PHASECHK.TRANS64 P1, [R0+URZ+0x80], R5 ;  /* 0x00008005000095a7 */ /* 0x000ea400080210ff */
[----:B--2---:R-:W-:Y:S05]  /*d630*/  @!P1 BRA `(.L_x_42) ;  /* 0xfffffffc00f09947 */ /* 0x004fea000383ffff */
[----:B------:R-:W-:Y:S05]  /*d640*/  BRA `(.L_x_175) ;  /* 0xffffff5000247947 */ /* 0x000fea000383ffff */
.L_x_45:
[----:B------:R-:W-:-:S07]  /*d650*/  MOV R0, UR5 ;  /* 0x0000000500007c02 */ /* 0x000fce0008000f00 */
.L_x_176:
[----:B-1----:R1:W2:Y:S02]  /*d660*/  SYNCS.PHASECHK.TRANS64.TRYWAIT P0, [R0+URZ+0x90], R3 ;  /* 0x00009003000075a7 */ /* 0x0022a400080011ff */
[----:B--2---:R-:W-:Y:S05]  /*d670*/  @!P0 NANOSLEEP.SYNCS 0x989680 ;  /* 0x009896800000895d */ /* 0x004fea0003900000 */
[----:B------:R-:W2:Y:S02]  /*d680*/  @!P0 SYNCS.PHASECHK.TRANS64 P0, [R0+URZ+0x90], R3 ;  /* 0x00009003000085a7 */ /* 0x000ea400080010ff */
[----:B--2---:R-:W-:Y:S05]  /*d690*/  @!P0 BRA `(.L_x_176) ;  /* 0xfffffffc00f08947 */ /* 0x004fea000383ffff */
[----:B------:R-:W-:Y:S05]  /*d6a0*/  BRA `(.L_x_44) ;  /* 0xffffff5000787947 */ /* 0x000fea000383ffff */
.L_x_52:
[----:B-1----:R1:W2:Y:S02]  /*d6b0*/  SYNCS.PHASECHK.TRANS64.TRYWAIT P1, [R0+URZ+0x80], R5 ;  /* 0x00008005000075a7 */ /* 0x0022a400080211ff */
[----:B--2---:R-:W-:Y:S05]  /*d6c0*/  @!P1 NANOSLEEP.SYNCS 0x989680 ;  /* 0x009896800000995d */ /* 0x004fea0003900000 */
[----:B------:R-:W2:Y:S02]  /*d6d0*/  @!P1 SYNCS.PHASECHK.TRANS64 P1, [R0+URZ+0x80], R5 ;  /* 0x00008005000095a7 */ /* 0x000ea400080210ff */
[----:B--2---:R-:W-:Y:S05]  /*d6e0*/  @!P1 BRA `(.L_x_52) ;  /* 0xfffffffc00f09947 */ /* 0x004fea000383ffff */
[----:B------:R-:W-:Y:S05]  /*d6f0*/  BRA `(.L_x_177) ;  /* 0xffffff5400e87947 */ /* 0x000fea000383ffff */
.L_x_53:
[----:B------:R-:W-:-:S07]  /*d700*/  MOV R3, UR7 ;  /* 0x0000000700037c02 */ /* 0x000fce0008000f00 */
.L_x_178:
[----:B-1----:R1:W2:Y:S02]  /*d710*/  SYNCS.PHASECHK.TRANS64.TRYWAIT P0, [R3+URZ+0xb0], R0 ;  /* 0x0000b000030075a7 */ /* 0x0022a400080011ff */
[----:B--2---:R-:W-:Y:S05]  /*d720*/  @!P0 NANOSLEEP.SYNCS 0x989680 ;  /* 0x009896800000895d */ /* 0x004fea0003900000 */
[----:B------:R-:W2:Y:S02]  /*d730*/  @!P0 SYNCS.PHASECHK.TRANS64 P0, [R3+URZ+0xb0], R0 ;  /* 0x0000b000030085a7 */ /* 0x000ea400080010ff */
[----:B--2---:R-:W-:Y:S05]  /*d740*/  @!P0 BRA `(.L_x_178) ;  /* 0xfffffffc00f08947 */ /* 0x004fea000383ffff */
[----:B------:R-:W-:Y:S05]  /*d750*/  BRA `(.L_x_179) ;  /* 0xffffff5800207947 */ /* 0x000fea000383ffff */
.L_x_56:
[----:B------:R-:W-:Y:S07]  /*d760*/  MOV R0, UR6 ;  /* 0x0000000600007c02 */ /* 0x000fee0008000f00 */
.L_x_180:
[----:B-1----:R1:W2:Y:S02]  /*d770*/  SYNCS.PHASECHK.TRANS64.TRYWAIT P0, [R0+URZ], R3 ;  /* 0x00000003000075a7 */ /* 0x0022a400080011ff */
[----:B--2---:R-:W-:Y:S05]  /*d780*/  @!P0 NANOSLEEP.SYNCS 0x989680 ;  /* 0x009896800000895d */ /* 0x004fea0003900000 */
[----:B------:R-:W2:Y:S02]  /*d790*/  @!P0 SYNCS.PHASECHK.TRANS64 P0, [R0+URZ], R3 ;  /* 0x00000003000085a7 */ /* 0x000ea400080010ff */
[----:B--2---:R-:W-:Y:S05]  /*d7a0*/  @!P0 BRA `(.L_x_180) ;  /* 0xfffffffc00f08947 */ /* 0x004fea000383ffff */
[----:B------:R-:W-:Y:S05]  /*d7b0*/  BRA `(.L_x_55) ;  /* 0xffffff58003c7947 */ /* 0x000fea000383ffff */
.L_x_59:
[----:B------:R-:W-:-:S07]  /*d7c0*/  MOV R0, UR6 ;  /* 0x0000000600007c02 */ /* 0x000fce0008000f00 */
.L_x_181:
[----:B--2---:R2:W4:Y:S02]  /*d7d0*/  SYNCS.PHASECHK.TRANS64.TRYWAIT P0, [R0+URZ], R3 ;  /* 0x00000003000075a7 */ /* 0x00452400080011ff */
[----:B----4-:R-:W-:Y:S05]  /*d7e0*/  @!P0 NANOSLEEP.SYNCS 0x989680 ;  /* 0x009896800000895d */ /* 0x010fea0003900000 */
[----:B------:R-:W4:Y:S02]  /*d7f0*/  @!P0 SYNCS.PHASECHK.TRANS64 P0, [R0+URZ], R3 ;  /* 0x00000003000085a7 */ /* 0x000f2400080010ff */
[----:B----4-:R-:W-:Y:S05]  /*d800*/  @!P0 BRA `(.L_x_181) ;  /* 0xfffffffc00f08947 */ /* 0x010fea000383ffff */
[----:B------:R-:W-:Y:S05]  /*d810*/  BRA `(.L_x_182) ;  /* 0xffffff5c00187947 */ /* 0x000fea000383ffff */
.L_x_60:
[----:B------:R-:W-:-:S07]  /*d820*/  MOV R0, UR7 ;  /* 0x0000000700007c02 */ /* 0x000fce0008000f00 */
.L_x_183:
[----:B-1----:R1:W2:Y:S02]  /*d830*/  SYNCS.PHASECHK.TRANS64.TRYWAIT P0, [R0+URZ], R3 ;  /* 0x00000003000075a7 */ /* 0x0022a400080011ff */
[----:B--2---:R-:W-:Y:S05]  /*d840*/  @!P0 NANOSLEEP.SYNCS 0x989680 ;  /* 0x009896800000895d */ /* 0x004fea0003900000 */
[----:B------:R-:W2:Y:S02]  /*d850*/  @!P0 SYNCS.PHASECHK.TRANS64 P0, [R0+URZ], R3 ;  /* 0x00000003000085a7 */ /* 0x000ea400080010ff */
[----:B--2---:R-:W-:Y:S05]  /*d860*/  @!P0 BRA `(.L_x_183) ;  /* 0xfffffffc00f08947 */ /* 0x004fea000383ffff */
[----:B------:R-:W-:Y:S05]  /*d870*/  BRA `(.L_x_184) ;  /* 0xffffff5c00247947 */ /* 0x000fea000383ffff */
.L_x_65:
[----:B--2---:R2:W3:Y:S02]  /*d880*/  SYNCS.PHASECHK.TRANS64.TRYWAIT P0, [R0+URZ+0x80], R3 ;  /* 0x00008003000075a7 */ /* 0x0044e400080011ff */
[----:B---3--:R-:W-:Y:S05]  /*d890*/  @!P0 NANOSLEEP.SYNCS 0x989680 ;  /* 0x009896800000895d */ /* 0x008fea0003900000 */
[----:B------:R-:W3:Y:S02]  /*d8a0*/  @!P0 SYNCS.PHASECHK.TRANS64 P0, [R0+URZ+0x80], R3 ;  /* 0x00008003000085a7 */ /* 0x000ee400080010ff */
[----:B---3--:R-:W-:Y:S05]  /*d8b0*/  @!P0 BRA `(.L_x_65) ;  /* 0xfffffffc00f08947 */ /* 0x008fea000383ffff */
[----:B------:R-:W-:Y:S05]  /*d8c0*/  BRA `(.L_x_185) ;  /* 0xffffff6000287947 */ /* 0x000fea000383ffff */
.L_x_68:
[----:B------:R-:W-:Y:S07]  /*d8d0*/  MOV R0, UR7 ;  /* 0x0000000700007c02 */ /* 0x000fee0008000f00 */
.L_x_186:
[----:B--2---:R2:W3:Y:S02]  /*d8e0*/  SYNCS.PHASECHK.TRANS64.TRYWAIT P0, [R0+URZ+0x78], R3 ;  /* 0x00007803000075a7 */ /* 0x0044e400080011ff */
[----:B---3--:R-:W-:Y:S05]  /*d8f0*/  @!P0 NANOSLEEP.SYNCS 0x989680 ;  /* 0x009896800000895d */ /* 0x008fea0003900000 */
[----:B------:R-:W3:Y:S02]  /*d900*/  @!P0 SYNCS.PHASECHK.TRANS64 P0, [R0+URZ+0x78], R3 ;  /* 0x00007803000085a7 */ /* 0x000ee400080010ff */
[----:B---3--:R-:W-:Y:S05]  /*d910*/  @!P0 BRA `(.L_x_186) ;  /* 0xfffffffc00f08947 */ /* 0x008fea000383ffff */
[----:B------:R-:W-:Y:S05]  /*d920*/  BRA `(.L_x_67) ;  /* 0xffffff6400087947 */ /* 0x000fea000383ffff */
.L_x_71:
[----:B------:R-:W-:Y:S07]  /*d930*/  MOV R3, UR7 ;  /* 0x0000000700037c02 */ /* 0x000fee0008000f00 */
.L_x_187:
[----:B-1----:R1:W2:Y:S02]  /*d940*/  SYNCS.PHASECHK.TRANS64.TRYWAIT P0, [R3+URZ+0x50], R12 ;  /* 0x0000500c030075a7 */ /* 0x0022a400080011ff */
[----:B--2---:R-:W-:Y:S05]  /*d950*/  @!P0 NANOSLEEP.SYNCS 0x989680 ;  /* 0x009896800000895d */ /* 0x004fea0003900000 */
[----:B------:R-:W2:Y:S02]  /*d960*/  @!P0 SYNCS.PHASECHK.TRANS64 P0, [R3+URZ+0x50], R12 ;  /* 0x0000500c030085a7 */ /* 0x000ea400080010ff */
[----:B--2---:R-:W-:Y:S05]  /*d970*/  @!P0 BRA `(.L_x_187) ;  /* 0xfffffffc00f08947 */ /* 0x004fea000383ffff */
[----:B------:R-:W-:Y:S05]  /*d980*/  BRA `(.L_x_188) ;  /* 0xffffff6400847947 */ /* 0x000fea000383ffff */
.L_x_72:
[----:B-1----:R-:W-:Y:S07]  /*d990*/  MOV R3, UR7 ;  /* 0x0000000700037c02 */ /* 0x002fee0008000f00 */
.L_x_189:
[----:B-1----:R1:W2:Y:S02]  /*d9a0*/  SYNCS.PHASECHK.TRANS64.TRYWAIT P0, [R3+URZ+0x58], R12 ;  /* 0x0000580c030075a7 */ /* 0x0022a400080011ff */
[----:B--2---:R-:W-:Y:S05]  /*d9b0*/  @!P0 NANOSLEEP.SYNCS 0x989680 ;  /* 0x009896800000895d */ /* 0x004fea0003900000 */
[----:B------:R-:W2:Y:S02]  /*d9c0*/  @!P0 SYNCS.PHASECHK.TRANS64 P0, [R3+URZ+0x58], R12 ;  /* 0x0000580c030085a7 */ /* 0x000ea400080010ff */
[----:B--2---:R-:W-:Y:S05]  /*d9d0*/  @!P0 BRA `(.L_x_189) ;  /* 0xfffffffc00f08947 */ /* 0x004fea000383ffff */
[----:B------:R-:W-:Y:S05]  /*d9e0*/  BRA `(.L_x_190) ;  /* 0xffffff6400c47947 */ /* 0x000fea000383ffff */
.L_x_73:
[----:B-1----:R-:W-:Y:S07]  /*d9f0*/  MOV R3, UR7 ;  /* 0x0000000700037c02 */ /* 0x002fee0008000f00 */
.L_x_191:
[----:B-1----:R1:W2:Y:S02]  /*da00*/  SYNCS.PHASECHK.TRANS64.TRYWAIT P0, [R3+URZ+0x60], R12 ;  /* 0x0000600c030075a7 */ /* 0x0022a400080011ff */
[----:B--2---:R-:W-:Y:S05]  /*da10*/  @!P0 NANOSLEEP.SYNCS 0x989680 ;  /* 0x009896800000895d */ /* 0x004fea0003900000 */
[----:B------:R-:W2:Y:S02]  /*da20*/  @!P0 SYNCS.PHASECHK.TRANS64 P0, [R3+URZ+0x60], R12 ;  /* 0x0000600c030085a7 */ /* 0x000ea400080010ff */
[----:B--2---:R-:W-:Y:S05]  /*da30*/  @!P0 BRA `(.L_x_191) ;  /* 0xfffffffc00f08947 */ /* 0x004fea000383ffff */
[----:B------:R-:W-:Y:S05]  /*da40*/  BRA `(.L_x_192) ;  /* 0xffffff6800087947 */ /* 0x000fea000383ffff */
.L_x_74:
[----:B-1----:R-:W-:Y:S07]  /*da50*/  MOV R3, UR7 ;  /* 0x0000000700037c02 */ /* 0x002fee0008000f00 */
.L_x_193:
[----:B-1----:R1:W2:Y:S02]  /*da60*/  SYNCS.PHASECHK.TRANS64.TRYWAIT P0, [R3+URZ+0x68], R12 ;  /* 0x0000680c030075a7 */ /* 0x0022a400080011ff */
[----:B--2---:R-:W-:Y:S05]  /*da70*/  @!P0 NANOSLEEP.SYNCS 0x989680 ;  /* 0x009896800000895d */ /* 0x004fea0003900000 */
[----:B------:R-:W2:Y:S02]  /*da80*/  @!P0 SYNCS.PHASECHK.TRANS64 P0, [R3+URZ+0x68], R12 ;  /* 0x0000680c030085a7 */ /* 0x000ea400080010ff */
[----:B--2---:R-:W-:Y:S05]  /*da90*/  @!P0 BRA `(.L_x_193) ;  /* 0xfffffffc00f08947 */ /* 0x004fea000383ffff */
[----:B------:R-:W-:Y:S05]  /*daa0*/  BRA `(.L_x_194) ;  /* 0xffffff6800507947 */ /* 0x000fea000383ffff */
.L_x_75:
[----:B-1----:R-:W-:Y:S07]  /*dab0*/  MOV R3, UR7 ;  /* 0x0000000700037c02 */ /* 0x002fee0008000f00 */
.L_x_195:
[----:B-1----:R1:W2:Y:S02]  /*dac0*/  SYNCS.PHASECHK.TRANS64.TRYWAIT P0, [R3+URZ+0x50], R20 ;  /* 0x00005014030075a7 */ /* 0x0022a400080011ff */
[----:B--2---:R-:W-:Y:S05]  /*dad0*/  @!P0 NANOSLEEP.SYNCS 0x989680 ;  /* 0x009896800000895d */ /* 0x004fea0003900000 */
[----:B------:R-:W2:Y:S02]  /*dae0*/  @!P0 SYNCS.PHASECHK.TRANS64 P0, [R3+URZ+0x50], R20 ;  /* 0x00005014030085a7 */ /* 0x000ea400080010ff */
[----:B--2---:R-:W-:Y:S05]  /*daf0*/  @!P0 BRA `(.L_x_195) ;  /* 0xfffffffc00f08947 */ /* 0x004fea000383ffff */
[----:B------:R-:W-:Y:S05]  /*db00*/  BRA `(.L_x_196) ;  /* 0xffffff68009c7947 */ /* 0x000fea000383ffff */
.L_x_76:
[----:B-1----:R-:W-:Y:S07]  /*db10*/  MOV R3, UR7 ;  /* 0x0000000700037c02 */ /* 0x002fee0008000f00 */
.L_x_197:
[----:B-1----:R1:W2:Y:S02]  /*db20*/  SYNCS.PHASECHK.TRANS64.TRYWAIT P0, [R3+URZ+0x58], R20 ;  /* 0x00005814030075a7 */ /* 0x0022a400080011ff */
[----:B--2---:R-:W-:Y:S05]  /*db30*/  @!P0 NANOSLEEP.SYNCS 0x989680 ;  /* 0x009896800000895d */ /* 0x004fea0003900000 */
[----:B------:R-:W2:Y:S02]  /*db40*/  @!P0 SYNCS.PHASECHK.TRANS64 P0, [R3+URZ+0x58], R20 ;  /* 0x00005814030085a7 */ /* 0x000ea400080010ff */
[----:B--2---:R-:W-:Y:S05]  /*db50*/  @!P0 BRA `(.L_x_197) ;  /* 0xfffffffc00f08947 */ /* 0x004fea000383ffff */
[----:B------:R-:W-:Y:S05]  /*db60*/  BRA `(.L_x_198) ;  /* 0xffffff6800e47947 */ /* 0x000fea000383ffff */
.L_x_77:
[----:B-1----:R-:W-:Y:S07]  /*db70*/  MOV R3, UR7 ;  /* 0x0000000700037c02 */ /* 0x002fee0008000f00 */
.L_x_199:
[----:B-1----:R1:W2:Y:S02]  /*db80*/  SYNCS.PHASECHK.TRANS64.TRYWAIT P0, [R3+URZ+0x60], R20 ;  /* 0x00006014030075a7 */ /* 0x0022a400080011ff */
[----:B--2---:R-:W-:Y:S05]  /*db90*/  @!P0 NANOSLEEP.SYNCS 0x989680 ;  /* 0x009896800000895d */ /* 0x004fea0003900000 */
[----:B------:R-:W2:Y:S02]  /*dba0*/  @!P0 SYNCS.PHASECHK.TRANS64 P0, [R3+URZ+0x60], R20 ;  /* 0x00006014030085a7 */ /* 0x000ea400080010ff */
[----:B--2---:R-:W-:Y:S05]  /*dbb0*/  @!P0 BRA `(.L_x_199) ;  /* 0xfffffffc00f08947 */ /* 0x004fea000383ffff */
[----:B------:R-:W-:Y:S05]  /*dbc0*/  BRA `(.L_x_200) ;  /* 0xffffff6c002c7947 */ /* 0x000fea000383ffff */
.L_x_78:
[----:B------:R-:W-:Y:S07]  /*dbd0*/  MOV R3, UR7 ;  /* 0x0000000700037c02 */ /* 0x000fee0008000f00 */
.L_x_201:
[----:B-1----:R1:W2:Y:S02]  /*dbe0*/  SYNCS.PHASECHK.TRANS64.TRYWAIT P0, [R3+URZ+0x68], R20 ;  /* 0x00006814030075a7 */ /* 0x0022a400080011ff */
[----:B--2---:R-:W-:Y:S05]  /*dbf0*/  @!P0 NANOSLEEP.SYNCS 0x989680 ;  /* 0x009896800000895d */ /* 0x004fea0003900000 */
[----:B------:R-:W2:Y:S02]  /*dc00*/  @!P0 SYNCS.PHASECHK.TRANS64 P0, [R3+URZ+0x68], R20 ;  /* 0x00006814030085a7 */ /* 0x000ea400080010ff */
[----:B--2---:R-:W-:Y:S05]  /*dc10*/  @!P0 BRA `(.L_x_201) ;  /* 0xfffffffc00f08947 */ /* 0x004fea000383ffff */
[----:B------:R-:W-:Y:S05]  /*dc20*/  BRA `(.L_x_202) ;  /* 0xffffff6c00b47947 */ /* 0x000fea000383ffff */
.L_x_80:
[----:B------:R-:W-:-:S07]  /*dc30*/  MOV R3, UR7 ;  /* 0x0000000700037c02 */ /* 0x000fce0008000f00 */
.L_x_203:
[----:B-1----:R1:W3:Y:S02]  /*dc40*/  SYNCS.PHASECHK.TRANS64.TRYWAIT P0, [R3+URZ+0x50], R12 ;  /* 0x0000500c030075a7 */ /* 0x0022e400080011ff */
[----:B---3--:R-:W-:Y:S05]  /*dc50*/  @!P0 NANOSLEEP.SYNCS 0x989680 ;  /* 0x009896800000895d */ /* 0x008fea0003900000 */
[----:B------:R-:W3:Y:S02]  /*dc60*/  @!P0 SYNCS.PHASECHK.TRANS64 P0, [R3+URZ+0x50], R12 ;  /* 0x0000500c030085a7 */ /* 0x000ee400080010ff */
[----:B---3--:R-:W-:Y:S05]  /*dc70*/  @!P0 BRA `(.L_x_203) ;  /* 0xfffffffc00f08947 */ /* 0x008fea000383ffff */
[----:B------:R-:W-:Y:S05]  /*dc80*/  BRA `(.L_x_204) ;  /* 0xffffff70001c7947 */ /* 0x000fea000383ffff */
.L_x_81:
[----:B-1----:R-:W-:-:S07]  /*dc90*/  MOV R3, UR7 ;  /* 0x0000000700037c02 */ /* 0x002fce0008000f00 */
.L_x_205:
[----:B-1----:R1:W3:Y:S02]  /*dca0*/  SYNCS.PHASECHK.TRANS64.TRYWAIT P0, [R3+URZ+0x58], R12 ;  /* 0x0000580c030075a7 */ /* 0x0022e400080011ff */
[----:B---3--:R-:W-:Y:S05]  /*dcb0*/  @!P0 NANOSLEEP.SYNCS 0x989680 ;  /* 0x009896800000895d */ /* 0x008fea0003900000 */
[----:B------:R-:W3:Y:S02]  /*dcc0*/  @!P0 SYNCS.PHASECHK.TRANS64 P0, [R3+URZ+0x58], R12 ;  /* 0x0000580c030085a7 */ /* 0x000ee400080010ff */
[----:B---3--:R-:W-:Y:S05]  /*dcd0*/  @!P0 BRA `(.L_x_205) ;  /* 0xfffffffc00f08947 */ /* 0x008fea000383ffff */
[----:B------:R-:W-:Y:S05]  /*dce0*/  BRA `(.L_x_206) ;  /* 0xffffff70000c7947 */ /* 0x000fea000383ffff */
.L_x_82:
[----:B-1----:R-:W-:-:S07]  /*dcf0*/  MOV R3, UR7 ;  /* 0x0000000700037c02 */ /* 0x002fce0008000f00 */
.L_x_207:
[----:B-1----:R1:W3:Y:S02]  /*dd00*/  SYNCS.PHASECHK.TRANS64.TRYWAIT P0, [R3+URZ+0x60], R12 ;  /* 0x0000600c030075a7 */ /* 0x0022e400080011ff */
[----:B---3--:R-:W-:Y:S05]  /*dd10*/  @!P0 NANOSLEEP.SYNCS 0x989680 ;  /* 0x009896800000895d */ /* 0x008fea0003900000 */
[----:B------:R-:W3:Y:S02]  /*dd20*/  @!P0 SYNCS.PHASECHK.TRANS64 P0, [R3+URZ+0x60], R12 ;  /* 0x0000600c030085a7 */ /* 0x000ee400080010ff */
[----:B---3--:R-:W-:Y:S05]  /*dd30*/  @!P0 BRA `(.L_x_207) ;  /* 0xfffffffc00f08947 */ /* 0x008fea000383ffff */
[----:B------:R-:W-:Y:S05]  /*dd40*/  BRA `(.L_x_208) ;  /* 0xffffff7000007947 */ /* 0x000fea000383ffff */
.L_x_84:
[----:B--2---:R2:W4:Y:S02]  /*dd50*/  SYNCS.PHASECHK.TRANS64.TRYWAIT P0, [R0+URZ+0x80], R3 ;  /* 0x00008003000075a7 */ /* 0x00452400080011ff */
[----:B----4-:R-:W-:Y:S05]  /*dd60*/  @!P0 NANOSLEEP.SYNCS 0x989680 ;  /* 0x009896800000895d */ /* 0x010fea0003900000 */
[----:B------:R-:W4:Y:S02]  /*dd70*/  @!P0 SYNCS.PHASECHK.TRANS64 P0, [R0+URZ+0x80], R3 ;  /* 0x00008003000085a7 */ /* 0x000f2400080010ff */
[----:B----4-:R-:W-:Y:S05]  /*dd80*/  @!P0 BRA `(.L_x_84) ;  /* 0xfffffffc00f08947 */ /* 0x010fea000383ffff */
[----:B------:R-:W-:Y:S05]  /*dd90*/  BRA `(.L_x_209) ;  /* 0xffffff7000d07947 */ /* 0x000fea000383ffff */
.L_x_95:
[----:B-1----:R-:W-:Y:S04]  /*dda0*/  MOV R2, UR48 ;  /* 0x0000003000027c02 */ /* 0x002fe80008000f00 */
[----:B------:R1:W3:Y:S03]  /*ddb0*/  SYNCS.PHASECHK.TRANS64.TRYWAIT P1, [R2+URZ+0x30], R3 ;  /* 0x00003003020075a7 */ /* 0x0002e600080211ff */
[----:B---3--:R-:W-:Y:S05]  /*ddc0*/  @!P1 NANOSLEEP.SYNCS 0x989680 ;  /* 0x009896800000995d */ /* 0x008fea0003900000 */
[----:B------:R-:W3:Y:S02]  /*ddd0*/  @!P1 SYNCS.PHASECHK.TRANS64 P1, [R2+URZ+0x30], R3 ;  /* 0x00003003020095a7 */ /* 0x000ee400080210ff */
[----:B---3--:R-:W-:Y:S05]  /*dde0*/  @!P1 BRA `(.L_x_95) ;  /* 0xfffffffc00ec9947 */ /* 0x008fea000383ffff */
[----:B------:R-:W-:Y:S05]  /*ddf0*/  BRA `(.L_x_94) ;  /* 0xffffff80004c7947 */ /* 0x000fea000383ffff */
.L_x_97:
[----:B-1----:R1:W4:Y:S02]  /*de00*/  SYNCS.PHASECHK.TRANS64.TRYWAIT P0, [R59+URZ+0xa0], R0 ;  /* 0x0000a0003b0075a7 */ /* 0x00232400080011ff */
[----:B----4-:R-:W-:Y:S05]  /*de10*/  @!P0 NANOSLEEP.SYNCS 0x989680 ;  /* 0x009896800000895d */ /* 0x010fea0003900000 */
[----:B------:R-:W4:Y:S02]  /*de20*/  @!P0 SYNCS.PHASECHK.TRANS64 P0, [R59+URZ+0xa0], R0 ;  /* 0x0000a0003b0085a7 */ /* 0x000f2400080010ff */
[----:B----4-:R-:W-:Y:S05]  /*de30*/  @!P0 BRA `(.L_x_97) ;  /* 0xfffffffc00f08947 */ /* 0x010fea000383ffff */
[----:B------:R-:W-:Y:S05]  /*de40*/  BRA `(.L_x_96) ;  /* 0xffffff8000847947 */ /* 0x000fea000383ffff */
.L_x_106:
[----:B-1----:R1:W2:Y:S02]  /*de50*/  SYNCS.PHASECHK.TRANS64.TRYWAIT P0, [R3+URZ+0x30], R0 ;  /* 0x00003000030075a7 */ /* 0x0022a400080011ff */
[----:B--2---:R-:W-:Y:S05]  /*de60*/  @!P0 NANOSLEEP.SYNCS 0x989680 ;  /* 0x009896800000895d */ /* 0x004fea0003900000 */
[----:B------:R-:W2:Y:S02]  /*de70*/  @!P0 SYNCS.PHASECHK.TRANS64 P0, [R3+URZ+0x30], R0 ;  /* 0x00003000030085a7 */ /* 0x000ea400080010ff */
[----:B--2---:R-:W-:Y:S05]  /*de80*/  @!P0 BRA `(.L_x_106) ;  /* 0xfffffffc00f08947 */ /* 0x004fea000383ffff */
[----:B------:R-:W-:Y:S05]  /*de90*/  BRA `(.L_x_105) ;  /* 0xffffff8c00b07947 */ /* 0x000fea000383ffff */
.L_x_114:
[----:B-1----:R1:W2:Y:S02]  /*dea0*/  SYNCS.PHASECHK.TRANS64.TRYWAIT P0, [R134+URZ+0x30], R5 ;  /* 0x00003005860075a7 */ /* 0x0022a400080011ff */
[----:B--2---:R-:W-:Y:S05]  /*deb0*/  @!P0 NANOSLEEP.SYNCS 0x989680 ;  /* 0x009896800000895d */ /* 0x004fea0003900000 */
[----:B------:R-:W2:Y:S02]  /*dec0*/  @!P0 SYNCS.PHASECHK.TRANS64 P0, [R134+URZ+0x30], R5 ;  /* 0x00003005860085a7 */ /* 0x000ea400080010ff */
[----:B--2---:R-:W-:Y:S05]  /*ded0*/  @!P0 BRA `(.L_x_114) ;  /* 0xfffffffc00f08947 */ /* 0x004fea000383ffff */
[----:B------:R-:W-:Y:S05]  /*dee0*/  BRA `(.L_x_113) ;  /* 0xffffff9c00247947 */ /* 0x000fea000383ffff */
.L_x_122:
[----:B-1----:R1:W2:Y:S02]  /*def0*/  SYNCS.PHASECHK.TRANS64.TRYWAIT P0, [R134+URZ+0x30], R5 ;  /* 0x00003005860075a7 */ /* 0x0022a400080011ff */
[----:B--2---:R-:W-:Y:S05]  /*df00*/  @!P0 NANOSLEEP.SYNCS 0x989680 ;  /* 0x009896800000895d */ /* 0x004fea0003900000 */
[----:B------:R-:W2:Y:S02]  /*df10*/  @!P0 SYNCS.PHASECHK.TRANS64 P0, [R134+URZ+0x30], R5 ;  /* 0x00003005860085a7 */ /* 0x000ea400080010ff */
[----:B--2---:R-:W-:Y:S05]  /*df20*/  @!P0 BRA `(.L_x_122) ;  /* 0xfffffffc00f08947 */ /* 0x004fea000383ffff */
[----:B------:R-:W-:Y:S05]  /*df30*/  BRA `(.L_x_121) ;  /* 0xffffffa8009c7947 */ /* 0x000fea000383ffff */
.L_x_130:
[----:B-1----:R1:W2:Y:S02]  /*df40*/  SYNCS.PHASECHK.TRANS64.TRYWAIT P0, [R135+URZ+0x30], R6 ;  /* 0x00003006870075a7 */ /* 0x0022a400080011ff */
[----:B--2---:R-:W-:Y:S05]  /*df50*/  @!P0 NANOSLEEP.SYNCS 0x989680 ;  /* 0x009896800000895d */ /* 0x004fea0003900000 */
[----:B------:R-:W2:Y:S02]  /*df60*/  @!P0 SYNCS.PHASECHK.TRANS64 P0, [R135+URZ+0x30], R6 ;  /* 0x00003006870085a7 */ /* 0x000ea400080010ff */
[----:B--2---:R-:W-:Y:S05]  /*df70*/  @!P0 BRA `(.L_x_130) ;  /* 0xfffffffc00f08947 */ /* 0x004fea000383ffff */
[----:B------:R-:W-:Y:S05]  /*df80*/  BRA `(.L_x_129) ;  /* 0xffffffb800187947 */ /* 0x000fea000383ffff */
.L_x_138:
[----:B-1----:R1:W2:Y:S02]  /*df90*/  SYNCS.PHASECHK.TRANS64.TRYWAIT P0, [R51+URZ+0x30], R6 ;  /* 0x00003006330075a7 */ /* 0x0022a400080011ff */
[----:B--2---:R-:W-:Y:S05]  /*dfa0*/  @!P0 NANOSLEEP.SYNCS 0x989680 ;  /* 0x009896800000895d */ /* 0x004fea0003900000 */
[----:B------:R-:W2:Y:S02]  /*dfb0*/  @!P0 SYNCS.PHASECHK.TRANS64 P0, [R51+URZ+0x30], R6 ;  /* 0x00003006330085a7 */ /* 0x000ea400080010ff */
[----:B--2---:R-:W-:Y:S05]  /*dfc0*/  @!P0 BRA `(.L_x_138) ;  /* 0xfffffffc00f08947 */ /* 0x004fea000383ffff */
[----:B------:R-:W-:Y:S05]  /*dfd0*/  BRA `(.L_x_137) ;  /* 0xffffffc400a87947 */ /* 0x000fea000383ffff */
.L_x_146:
[----:B-1----:R1:W4:Y:S02]  /*dfe0*/  SYNCS.PHASECHK.TRANS64.TRYWAIT P0, [R0+URZ+0x30], R7 ;  /* 0x00003007000075a7 */ /* 0x00232400080011ff */
[----:B----4-:R-:W-:Y:S05]  /*dff0*/  @!P0 NANOSLEEP.SYNCS 0x989680 ;  /* 0x009896800000895d */ /* 0x010fea0003900000 */
[----:B------:R-:W4:Y:S02]  /*e000*/  @!P0 SYNCS.PHASECHK.TRANS64 P0, [R0+URZ+0x30], R7 ;  /* 0x00003007000085a7 */ /* 0x000f2400080010ff */
[----:B----4-:R-:W-:Y:S05]  /*e010*/  @!P0 BRA `(.L_x_146) ;  /* 0xfffffffc00f08947 */ /* 0x010fea000383ffff */
[----:B------:R-:W-:Y:S05]  /*e020*/  BRA `(.L_x_145) ;  /* 0xffffffd4002c7947 */ /* 0x000fea000383ffff */
.L_x_154:
[----:B-1----:R1:W3:Y:S02]  /*e030*/  SYNCS.PHASECHK.TRANS64.TRYWAIT P0, [R0+URZ+0x30], R133 ;  /* 0x00003085000075a7 */ /* 0x0022e400080011ff */
[----:B---3--:R-:W-:Y:S05]  /*e040*/  @!P0 NANOSLEEP.SYNCS 0x989680 ;  /* 0x009896800000895d */ /* 0x008fea0003900000 */
[----:B------:R-:W3:Y:S02]  /*e050*/  @!P0 SYNCS.PHASECHK.TRANS64 P0, [R0+URZ+0x30], R133 ;  /* 0x00003085000085a7 */ /* 0x000ee400080010ff */
[----:B---3--:R-:W-:Y:S05]  /*e060*/  @!P0 BRA `(.L_x_154) ;  /* 0xfffffffc00f08947 */ /* 0x008fea000383ffff */
[----:B------:R-:W-:Y:S05]  /*e070*/  BRA `(.L_x_153) ;  /* 0xffffffe000b07947 */ /* 0x000fea000383ffff */
        .weak           $__internal_0_$__cuda_sm10x_tcgen05_guardrail_trap_col_being_dealloced_not_returned_by_alloc
        .type           $__internal_0_$__cuda_sm10x_tcgen05_guardrail_trap_col_being_dealloced_not_returned_by_alloc,@function
        .size           $__internal_0_$__cuda_sm10x_tcgen05_guardrail_trap_col_being_dealloced_not_returned_by_alloc,($__internal_1_$__cuda_sm10x_tcgen05_guardrail_trap_phase_invalid_during_alloc - $__internal_0_$__cuda_sm10x_tcgen05_guardrail_trap_col_being_dealloced_not_returned_by_alloc)
$__internal_0_$__cuda_sm10x_tcgen05_guardrail_trap_col_being_dealloced_not_returned_by_alloc:
[----:B------:R-:W-:Y:S05]  /*e080*/  BPT.TRAP 0x1 ;  /* 0x000000040000795c */ /* 0x000fea0000300000 */
[----:B------:R-:W-:-:S04]  /*e090*/  HFMA2 R3, -RZ, RZ, 0, 0 ;  /* 0x00000000ff037431 */ /* 0x000fc800000001ff */
[----:B------:R-:W-:Y:S05]  /*e0a0*/  RET.REL.NODEC R2 `(_ZN7cutlass13device_kernelINS_4gemm6kernel13GemmUniversalIN4cute5tupleIJiiiiEEENS1_10collective13CollectiveMmaINS1_35MainloopSm100TmaUmmaWarpSpecializedILi3ELi2ELi2ENS5_IJNS4_1CILi1EEESB_SB_EEEEENS5_IJNSA_ILi128EEENSA_ILi256EEENSA_ILi32EEEEEENS_10tfloat32_tENS5_IJlSB_lEEESI_SJ_NS4_8TiledMMAINS4_8MMA_AtomIJNS4_17SM100_MMA_TF32_SSISI_SI_fLi128ELi256ELNS4_4UMMA5MajorE0ELSO_0ELNSN_7ScaleInE0ELSP_0EEEEEENS4_6LayoutISC_NS5_IJNSA_ILi0EEEST_ST_EEEEENS5_IJNS4_10UnderscoreESW_SW_EEEEENS4_13SM90_TMA_LOADENS4_14ComposedLayoutINS4_7SwizzleILi3ELi4ELi3EEENS4_18smem_ptr_flag_bitsILi32EEENSS_INS5_IJNSA_ILi8EEESG_EEENS5_IJSG_SB_EEEEEEEvNS4_8identityESZ_S19_vS1A_EENS_8epilogue10collective18CollectiveEpilogueINS1C_23Sm100TmaWarpSpecializedILi4ELi2ELi32ELb1ELb0EEEJSH_NS5_IJNSS_ISE_SB_EENSS_ISG_SB_EEEEESI_SJ_SI_SJ_NS1C_6fusion15FusionCallbacksIS1G_NS1K_17LinearCombinationISI_fSI_fLNS_15FloatRoundStyleE2EEESH_S1J_JEEENS4_5SM1004TMEM4LOAD26SM100_TMEM_LOAD_32dp32b32xESZ_S19_NS4_39AutoVectorizingCopyWithAssumedAlignmentILi128EEENS4_14SM90_TMA_STOREES19_S1V_S1V_EEEvvEEEEvNT_6ParamsE) ;  /* 0xffffff1c02d47950 */ /* 0x000fea0003c3ffff */
        .weak           $__internal_1_$__cuda_sm10x_tcgen05_guardrail_trap_phase_invalid_during_alloc
        .type           $__internal_1_$__cuda_sm10x_tcgen05_guardrail_trap_phase_invalid_during_alloc,@function
        .size           $__internal_1_$__cuda_sm10x_tcgen05_guardrail_trap_phase_invalid_during_alloc,($__internal_2_$__cuda_sm10x_tcgen05_guardrail_trap_unallocated_columns_being_dealloced - $__internal_1_$__cuda_sm10x_tcgen05_guardrail_trap_phase_invalid_during_alloc)
$__internal_1_$__cuda_sm10x_tcgen05_guardrail_trap_phase_invalid_during_alloc:
[----:B------:R-:W-:Y:S05]  /*e0b0*/  BPT.TRAP 0x1 ;  /* 0x000000040000795c */ /* 0x000fea0000300000 */
[----:B------:R-:W-:-:S04]  /*e0c0*/  MOV R3, 0x0 ;  /* 0x0000000000037802 */ /* 0x000fc80000000f00 */
[----:B------:R-:W-:Y:S05]  /*e0d0*/  RET.REL.NODEC R2 `(_ZN7cutlass13device_kernelINS_4gemm6kernel13GemmUniversalIN4cute5tupleIJiiiiEEENS1_10collective13CollectiveMmaINS1_35MainloopSm100TmaUmmaWarpSpecializedILi3ELi2ELi2ENS5_IJNS4_1CILi1EEESB_SB_EEEEENS5_IJNSA_ILi128EEENSA_ILi256EEENSA_ILi32EEEEEENS_10tfloat32_tENS5_IJlSB_lEEESI_SJ_NS4_8TiledMMAINS4_8MMA_AtomIJNS4_17SM100_MMA_TF32_SSISI_SI_fLi128ELi256ELNS4_4UMMA5MajorE0ELSO_0ELNSN_7ScaleInE0ELSP_0EEEEEENS4_6LayoutISC_NS5_IJNSA_ILi0EEEST_ST_EEEEENS5_IJNS4_10UnderscoreESW_SW_EEEEENS4_13SM90_TMA_LOADENS4_14ComposedLayoutINS4_7SwizzleILi3ELi4ELi3EEENS4_18smem_ptr_flag_bitsILi32EEENSS_INS5_IJNSA_ILi8EEESG_EEENS5_IJSG_SB_EEEEEEEvNS4_8identityESZ_S19_vS1A_EENS_8epilogue10collective18CollectiveEpilogueINS1C_23Sm100TmaWarpSpecializedILi4ELi2ELi32ELb1ELb0EEEJSH_NS5_IJNSS_ISE_SB_EENSS_ISG_SB_EEEEESI_SJ_SI_SJ_NS1C_6fusion15FusionCallbacksIS1G_NS1K_17LinearCombinationISI_fSI_fLNS_15FloatRoundStyleE2EEESH_S1J_JEEENS4_5SM1004TMEM4LOAD26SM100_TMEM_LOAD_32dp32b32xESZ_S19_NS4_39AutoVectorizingCopyWithAssumedAlignmentILi128EEENS4_14SM90_TMA_STOREES19_S1V_S1V_EEEvvEEEEvNT_6ParamsE) ;  /* 0xffffff1c02c87950 */ /* 0x000fea0003c3ffff */
        .weak           $__internal_2_$__cuda_sm10x_tcgen05_guardrail_trap_unallocated_columns_being_dealloced
        .type           $__internal_2_$__cuda_sm10x_tcgen05_guardrail_trap_unallocated_columns_being_dealloced,@function
        .size           $__internal_2_$__cuda_sm10x_tcgen05_guardrail_trap_unallocated_columns_being_dealloced,(.L_x_211 - $__internal_2_$__cuda_sm10x_tcgen05_guardrail_trap_unallocated_columns_being_dealloced)
$__internal_2_$__cuda_sm10x_tcgen05_guardrail_trap_unallocated_columns_being_dealloced:
[----:B------:R-:W-:Y:S05]  /*e0e0*/  BPT.TRAP 0x1 ;  /* 0x000000040000795c */ /* 0x000fea0000300000 */
[----:B------:R-:W-:-:S04]  /*e0f0*/  HFMA2 R3, -RZ, RZ, 0, 0 ;  /* 0x00000000ff037431 */ /* 0x000fc800000001ff */
[----:B------:R-:W-:Y:S05]  /*e100*/  RET.REL.NODEC R2 `(_ZN7cutlass13device_kernelINS_4gemm6kernel13GemmUniversalIN4cute5tupleIJiiiiEEENS1_10collective13CollectiveMmaINS1_35MainloopSm100TmaUmmaWarpSpecializedILi3ELi2ELi2ENS5_IJNS4_1CILi1EEESB_SB_EEEEENS5_IJNSA_ILi128EEENSA_ILi256EEENSA_ILi32EEEEEENS_10tfloat32_tENS5_IJlSB_lEEESI_SJ_NS4_8TiledMMAINS4_8MMA_AtomIJNS4_17SM100_MMA_TF32_SSISI_SI_fLi128ELi256ELNS4_4UMMA5MajorE0ELSO_0ELNSN_7ScaleInE0ELSP_0EEEEEENS4_6LayoutISC_NS5_IJNSA_ILi0EEEST_ST_EEEEENS5_IJNS4_10UnderscoreESW_SW_EEEEENS4_13SM90_TMA_LOADENS4_14ComposedLayoutINS4_7SwizzleILi3ELi4ELi3EEENS4_18smem_ptr_flag_bitsILi32EEENSS_INS5_IJNSA_ILi8EEESG_EEENS5_IJSG_SB_EEEEEEEvNS4_8identityESZ_S19_vS1A_EENS_8epilogue10collective18CollectiveEpilogueINS1C_23Sm100TmaWarpSpecializedILi4ELi2ELi32ELb1ELb0EEEJSH_NS5_IJNSS_ISE_SB_EENSS_ISG_SB_EEEEESI_SJ_SI_SJ_NS1C_6fusion15FusionCallbacksIS1G_NS1K_17LinearCombinationISI_fSI_fLNS_15FloatRoundStyleE2EEESH_S1J_JEEENS4_5SM1004TMEM4LOAD26SM100_TMEM_LOAD_32dp32b32xESZ_S19_NS4_39AutoVectorizingCopyWithAssumedAlignmentILi128EEENS4_14SM90_TMA_STOREES19_S1V_S1V_EEEvvEEEEvNT_6ParamsE) ;  /* 0xffffff1c02bc7950 */ /* 0x000fea0003c3ffff */
.L_x_210:
[----:B------:R-:W-:-:S00]  /*e110*/  BRA `(.L_x_210) ;  /* 0xfffffffc00fc7947 */ /* 0x000fc0000383ffff */
[----:B------:R-:W-:-:S00]  /*e120*/  NOP ;  /* 0x0000000000007918 */ /* 0x000fc00000000000 */
        /* <DEDUP_REMOVED lines=13> */
.L_x_211:


//--------------------- .nv.global.init           --------------------------
	.section	.nv.global.init,"aw",@progbits
.nv.global.init:
	.type		$str$27,@object
	.size		$str$27,($str$28 - $str$27)
$str$27:
        /*0000*/ 	.byte	0x28, 0x61, 0x64, 0x64, 0x72, 0x65, 0x73, 0x73, 0x20, 0x26, 0x20, 0x6d, 0x61, 0x73, 0x6b, 0x29
        /*0010*/ 	.byte	0x20, 0x3d, 0x3d, 0x20, 0x30, 0x00
	.type		$str$28,@object
	.size		$str$28,($str$26 - $str$28)
$str$28:
        /*0016*/ 	.byte	0x2f, 0x74, 0x6d, 0x70, 0x2f, 0x63, 0x75, 0x74, 0x6c, 0x61, 0x73, 0x73, 0x5f, 0x73, 0x77, 0x65
        /*0026*/ 	.byte	0x65, 0x70, 0x5f, 0x73, 0x72, 0x63, 0x2f, 0x69, 0x6e, 0x63, 0x6c, 0x75, 0x64, 0x65, 0x2f, 0x63
        /*0036*/ 	.byte	0x75, 0x74, 0x65, 0x2f, 0x70, 0x6f, 0x69, 0x6e, 0x74, 0x65, 0x72, 0x5f, 0x66, 0x6c, 0x61, 0x67
        /*0046*/ 	.byte	0x67, 0x65, 0x64, 0x2e, 0x68, 0x70, 0x70, 0x00
	.type		$str$26,@object
	.size		$str$26,($str$25 - $str$26)
$str$26:
        /*004e*/ 	.byte	0x2f, 0x74, 0x6d, 0x70, 0x2f, 0x63, 0x75, 0x74, 0x6c, 0x61, 0x73, 0x73, 0x5f, 0x73, 0x77, 0x65
        /*005e*/ 	.byte	0x65, 0x70, 0x5f, 0x73, 0x72, 0x63, 0x2f, 0x69, 0x6e, 0x63, 0x6c, 0x75, 0x64, 0x65, 0x2f, 0x63
        /*006e*/ 	.byte	0x75, 0x74, 0x65, 0x2f, 0x61, 0x74, 0x6f, 0x6d, 0x2f, 0x63, 0x6f, 0x70, 0x79, 0x5f, 0x74, 0x72
        /*007e*/ 	.byte	0x61, 0x69, 0x74, 0x73, 0x5f, 0x73, 0x6d, 0x31, 0x30, 0x30, 0x2e, 0x68, 0x70, 0x70, 0x00
	.type		$str$25,@object
	.size		$str$25,(__unnamed_1 - $str$25)
$str$25:
        /*008d*/ 	.byte	0x28, 0x28, 0x75, 0x69, 0x6e, 0x74, 0x33, 0x32, 0x5f, 0x74, 0x28, 0x74, 0x68, 0x72, 0x65, 0x61
        /*009d*/ 	.byte	0x64, 0x49, 0x64, 0x78, 0x2e, 0x78, 0x29, 0x20, 0x2f, 0x20, 0x33, 0x32, 0x29, 0x20, 0x25, 0x20
        /*00ad*/ 	.byte	0x34, 0x29, 0x20, 0x3d, 0x3d, 0x20, 0x28, 0x28, 0x28, 0x74, 0x6d, 0x65, 0x6d, 0x5f, 0x61, 0x64
        /*00bd*/ 	.byte	0x64, 0x72, 0x20, 0x3e, 0x3e, 0x20, 0x31, 0x36, 0x29, 0x20, 0x2f, 0x20, 0x33, 0x32, 0x29, 0x20
        /*00cd*/ 	.byte	0x25, 0x20, 0x34, 0x29, 0x00
	.type		__unnamed_1,@object
	.size		__unnamed_1,(__unnamed_2 - __unnamed_1)
__unnamed_1:
        /*00d2*/ 	.byte	0x61, 0x75, 0x74, 0x6f, 0x20, 0x63, 0x75, 0x74, 0x65, 0x3a, 0x3a, 0x61, 0x73, 0x5f, 0x70, 0x6f
        /* <DEDUP_REMOVED lines=24> */
        /*0262*/ 	.byte	0x34, 0x30, 0x39, 0x36, 0x3e, 0x3e, 0x3e, 0x3e, 0x5d, 0x00
	.type		__unnamed_2,@object
	.size		__unnamed_2,(.L_2 - __unnamed_2)
__unnamed_2:
        /* <DEDUP_REMOVED lines=43> */
        /*051c*/ 	.byte	0x65, 0x3a, 0x3a, 0x43, 0x3c, 0x30, 0x3e, 0x3e, 0x3e, 0x3e, 0x5d, 0x00
.L_2:


//--------------------- .nv.shared._ZN7cutlass13device_kernelINS_4gemm6kernel13GemmUniversalIN4cute5tupleIJiiiiEEENS1_10collective13CollectiveMmaINS1_35MainloopSm100TmaUmmaWarpSpecializedILi3ELi2ELi2ENS5_IJNS4_1CILi1EEESB_SB_EEEEENS5_IJNSA_ILi128EEENSA_ILi256EEENSA_ILi32EEEEEENS_10tfloat32_tENS5_IJlSB_lEEESI_SJ_NS4_8TiledMMAINS4_8MMA_AtomIJNS4_17SM100_MMA_TF32_SSISI_SI_fLi128ELi256ELNS4_4UMMA5MajorE0ELSO_0ELNSN_7ScaleInE0ELSP_0EEEEEENS4_6LayoutISC_NS5_IJNSA_ILi0EEEST_ST_EEEEENS5_IJNS4_10UnderscoreESW_SW_EEEEENS4_13SM90_TMA_LOADENS4_14ComposedLayoutINS4_7SwizzleILi3ELi4ELi3EEENS4_18smem_ptr_flag_bitsILi32EEENSS_INS5_IJNSA_ILi8EEESG_EEENS5_IJSG_SB_EEEEEEEvNS4_8identityESZ_S19_vS1A_EENS_8epilogue10collective18CollectiveEpilogueINS1C_23Sm100TmaWarpSpecializedILi4ELi2ELi32ELb1ELb0EEEJSH_NS5_IJNSS_ISE_SB_EENSS_ISG_SB_EEEEESI_SJ_SI_SJ_NS1C_6fusion15FusionCallbacksIS1G_NS1K_17LinearCombinationISI_fSI_fLNS_15FloatRoundStyleE2EEESH_S1J_JEEENS4_5SM1004TMEM4LOAD26SM100_TMEM_LOAD_32dp32b32xESZ_S19_NS4_39AutoVectorizingCopyWithAssumedAlignmentILi128EEENS4_14SM90_TMA_STOREES19_S1V_S1V_EEEvvEEEEvNT_6ParamsE --------------------------
	.section	.nv.shared._ZN7cutlass13device_kernelINS_4gemm6kernel13GemmUniversalIN4cute5tupleIJiiiiEEENS1_10collective13CollectiveMmaINS1_35MainloopSm100TmaUmmaWarpSpecializedILi3ELi2ELi2ENS5_IJNS4_1CILi1EEESB_SB_EEEEENS5_IJNSA_ILi128EEENSA_ILi256EEENSA_ILi32EEEEEENS_10tfloat32_tENS5_IJlSB_lEEESI_SJ_NS4_8TiledMMAINS4_8MMA_AtomIJNS4_17SM100_MMA_TF32_SSISI_SI_fLi128ELi256ELNS4_4UMMA5MajorE0ELSO_0ELNSN_7ScaleInE0ELSP_0EEEEEENS4_6LayoutISC_NS5_IJNSA_ILi0EEEST_ST_EEEEENS5_IJNS4_10UnderscoreESW_SW_EEEEENS4_13SM90_TMA_LOADENS4_14ComposedLayoutINS4_7SwizzleILi3ELi4ELi3EEENS4_18smem_ptr_flag_bitsILi32EEENSS_INS5_IJNSA_ILi8EEESG_EEENS5_IJSG_SB_EEEEEEEvNS4_8identityESZ_S19_vS1A_EENS_8epilogue10collective18CollectiveEpilogueINS1C_23Sm100TmaWarpSpecializedILi4ELi2ELi32ELb1ELb0EEEJSH_NS5_IJNSS_ISE_SB_EENSS_ISG_SB_EEEEESI_SJ_SI_SJ_NS1C_6fusion15FusionCallbacksIS1G_NS1K_17LinearCombinationISI_fSI_fLNS_15FloatRoundStyleE2EEESH_S1J_JEEENS4_5SM1004TMEM4LOAD26SM100_TMEM_LOAD_32dp32b32xESZ_S19_NS4_39AutoVectorizingCopyWithAssumedAlignmentILi128EEENS4_14SM90_TMA_STOREES19_S1V_S1V_EEEvvEEEEvNT_6ParamsE,"aw",@nobits
	.sectionflags	@""
	.align	16
	.zero		1024


//--------------------- .nv.shared.reserved.0     --------------------------
	.section	.nv.shared.reserved.0,"aw",@nobits
	.weak		__nv_reservedSMEM_offset_0_alias
	.size		__nv_reservedSMEM_offset_0_alias, 0, 64
	.other		__nv_reservedSMEM_offset_0_alias,@"STO_CUDA_RESERVED_SHARED STV_DEFAULT"
__nv_reservedSMEM_offset_0_alias:
	.zero		0
.nv.shared.reserved.0:
	.zero		64
	.weak		__nv_reservedSMEM_tcgen05_partition
	.type		__nv_reservedSMEM_tcgen05_partition,@object
	.size		__nv_reservedSMEM_tcgen05_partition,(.L_0 - __nv_reservedSMEM_tcgen05_partition)
__nv_reservedSMEM_tcgen05_partition:
	.zero		32
.L_0:


//--------------------- .nv.global                --------------------------
	.section	.nv.global,"aw",@nobits
.nv.global:
	.type		_ZN40_INTERNAL_05c765c5_4_k_cu_68394038_262734cute1_E,@object
	.size		_ZN40_INTERNAL_05c765c5_4_k_cu_68394038_262734cute1_E,(_ZN40_INTERNAL_05c765c5_4_k_cu_68394038_262734cuda3std3__45__cpo6cbeginE - _ZN40_INTERNAL_05c765c5_4_k_cu_68394038_262734cute1_E)
_ZN40_INTERNAL_05c765c5_4_k_cu_68394038_262734cute1_E:
	.zero		1
	.type		_ZN40_INTERNAL_05c765c5_4_k_cu_68394038_262734cuda3std3__45__cpo6cbeginE,@object
	.size		_ZN40_INTERNAL_05c765c5_4_k_cu_68394038_262734cuda3std3__45__cpo6cbeginE,(_ZN40_INTERNAL_05c765c5_4_k_cu_68394038_262734cuda3std3__48in_placeE - _ZN40_INTERNAL_05c765c5_4_k_cu_68394038_262734cuda3std3__45__cpo6cbeginE)
_ZN40_INTERNAL_05c765c5_4_k_cu_68394038_262734cuda3std3__45__cpo6cbeginE:
	.zero		1
	.type		_ZN40_INTERNAL_05c765c5_4_k_cu_68394038_262734cuda3std3__48in_placeE,@object
	.size		_ZN40_INTERNAL_05c765c5_4_k_cu_68394038_262734cuda3std3__48in_placeE,(_ZN40_INTERNAL_05c765c5_4_k_cu_68394038_262734cuda3std6ranges3__45__cpo9iter_moveE - _ZN40_INTERNAL_05c765c5_4_k_cu_68394038_262734cuda3std3__48in_placeE)
_ZN40_INTERNAL_05c765c5_4_k_cu_68394038_262734cuda3std3__48in_placeE:
	.zero		1
	.type		_ZN40_INTERNAL_05c765c5_4_k_cu_68394038_262734cuda3std6ranges3__45__cpo9iter_moveE,@object
	.size		_ZN40_INTERNAL_05c765c5_4_k_cu_68394038_262734cuda3std6ranges3__45__cpo9iter_moveE,(_ZN40_INTERNAL_05c765c5_4_k_cu_68394038_262734cuda3std3__45__cpo5beginE - _ZN40_INTERNAL_05c765c5_4_k_cu_68394038_262734cuda3std6ranges3__45__cpo9iter_moveE)
_ZN40_INTERNAL_05c765c5_4_k_cu_68394038_262734cuda3std6ranges3__45__cpo9iter_moveE:
	.zero		1
	.type		_ZN40_INTERNAL_05c765c5_4_k_cu_68394038_262734cuda3std3__45__cpo5beginE,@object
	.size		_ZN40_INTERNAL_05c765c5_4_k_cu_68394038_262734cuda3std3__45__cpo5beginE,(_ZN40_INTERNAL_05c765c5_4_k_cu_68394038_262734cuda3std3__442_GLOBAL__N__05c765c5_4_k_cu_68394038_262736ignoreE - _ZN40_INTERNAL_05c765c5_4_k_cu_68394038_262734cuda3std3__45__cpo5beginE)
_ZN40_INTERNAL_05c765c5_4_k_cu_68394038_262734cuda3std3__45__cpo5beginE:
	.zero		1
	.type		_ZN40_INTERNAL_05c765c5_4_k_cu_68394038_262734cuda3std3__442_GLOBAL__N__05c765c5_4_k_cu_68394038_262736ignoreE,@object
	.size		_ZN40_INTERNAL_05c765c5_4_k_cu_68394038_262734cuda3std3__442_GLOBAL__N__05c765c5_4_k_cu_68394038_262736ignoreE,(_ZN40_INTERNAL_05c765c5_4_k_cu_68394038_262734cute7productE - _ZN40_INTERNAL_05c765c5_4_k_cu_68394038_262734cuda3std3__442_GLOBAL__N__05c765c5_4_k_cu_68394038_262736ignoreE)
_ZN40_INTERNAL_05c765c5_4_k_cu_68394038_262734cuda3std3__442_GLOBAL__N__05c765c5_4_k_cu_68394038_262736ignoreE:
	.zero		1
	.type		_ZN40_INTERNAL_05c765c5_4_k_cu_68394038_262734cute7productE,@object
	.size		_ZN40_INTERNAL_05c765c5_4_k_cu_68394038_262734cute7productE,(_ZN40_INTERNAL_05c765c5_4_k_cu_68394038_262734cuda3std3__45__cpo3endE - _ZN40_INTERNAL_05c765c5_4_k_cu_68394038_262734cute7productE)
_ZN40_INTERNAL_05c765c5_4_k_cu_68394038_262734cute7productE:
	.zero		1
	.type		_ZN40_INTERNAL_05c765c5_4_k_cu_68394038_262734cuda3std3__45__cpo3endE,@object
	.size		_ZN40_INTERNAL_05c765c5_4_k_cu_68394038_262734cuda3std3__45__cpo3endE,(_ZN40_INTERNAL_05c765c5_4_k_cu_68394038_262734cuda3std3__419piecewise_constructE - _ZN40_INTERNAL_05c765c5_4_k_cu_68394038_262734cuda3std3__45__cpo3endE)
_ZN40_INTERNAL_05c765c5_4_k_cu_68394038_262734cuda3std3__45__cpo3endE:
	.zero		1
	.type		_ZN40_INTERNAL_05c765c5_4_k_cu_68394038_262734cuda3std3__419piecewise_constructE,@object
	.size		_ZN40_INTERNAL_05c765c5_4_k_cu_68394038_262734cuda3std3__419piecewise_constructE,(_ZN40_INTERNAL_05c765c5_4_k_cu_68394038_262734cuda3std3__45__cpo4cendE - _ZN40_INTERNAL_05c765c5_4_k_cu_68394038_262734cuda3std3__419piecewise_constructE)
_ZN40_INTERNAL_05c765c5_4_k_cu_68394038_262734cuda3std3__419piecewise_constructE:
	.zero		1
	.type		_ZN40_INTERNAL_05c765c5_4_k_cu_68394038_262734cuda3std3__45__cpo4cendE,@object
	.size		_ZN40_INTERNAL_05c765c5_4_k_cu_68394038_262734cuda3std3__45__cpo4cendE,(_ZN40_INTERNAL_05c765c5_4_k_cu_68394038_262734cuda3std6ranges3__45__cpo4swapE - _ZN40_INTERNAL_05c765c5_4_k_cu_68394038_262734cuda3std3__45__cpo4cendE)
_ZN40_INTERNAL_05c765c5_4_k_cu_68394038_262734cuda3std3__45__cpo4cendE:
	.zero		1
	.type		_ZN40_INTERNAL_05c765c5_4_k_cu_68394038_262734cuda3std6ranges3__45__cpo4swapE,@object
	.size		_ZN40_INTERNAL_05c765c5_4_k_cu_68394038_262734cuda3std6ranges3__45__cpo4swapE,(.L_10 - _ZN40_INTERNAL_05c765c5_4_k_cu_68394038_262734cuda3std6ranges3__45__cpo4swapE)
_ZN40_INTERNAL_05c765c5_4_k_cu_68394038_262734cuda3std6ranges3__45__cpo4swapE:
	.zero		1
.L_10:


//--------------------- .nv.constant0._ZN7cutlass13device_kernelINS_4gemm6kernel13GemmUniversalIN4cute5tupleIJiiiiEEENS1_10collective13CollectiveMmaINS1_35MainloopSm100TmaUmmaWarpSpecializedILi3ELi2ELi2ENS5_IJNS4_1CILi1EEESB_SB_EEEEENS5_IJNSA_ILi128EEENSA_ILi256EEENSA_ILi32EEEEEENS_10tfloat32_tENS5_IJlSB_lEEESI_SJ_NS4_8TiledMMAINS4_8MMA_AtomIJNS4_17SM100_MMA_TF32_SSISI_SI_fLi128ELi256ELNS4_4UMMA5MajorE0ELSO_0ELNSN_7ScaleInE0ELSP_0EEEEEENS4_6LayoutISC_NS5_IJNSA_ILi0EEEST_ST_EEEEENS5_IJNS4_10UnderscoreESW_SW_EEEEENS4_13SM90_TMA_LOADENS4_14ComposedLayoutINS4_7SwizzleILi3ELi4ELi3EEENS4_18smem_ptr_flag_bitsILi32EEENSS_INS5_IJNSA_ILi8EEESG_EEENS5_IJSG_SB_EEEEEEEvNS4_8identityESZ_S19_vS1A_EENS_8epilogue10collective18CollectiveEpilogueINS1C_23Sm100TmaWarpSpecializedILi4ELi2ELi32ELb1ELb0EEEJSH_NS5_IJNSS_ISE_SB_EENSS_ISG_SB_EEEEESI_SJ_SI_SJ_NS1C_6fusion15FusionCallbacksIS1G_NS1K_17LinearCombinationISI_fSI_fLNS_15FloatRoundStyleE2EEESH_S1J_JEEENS4_5SM1004TMEM4LOAD26SM100_TMEM_LOAD_32dp32b32xESZ_S19_NS4_39AutoVectorizingCopyWithAssumedAlignmentILi128EEENS4_14SM90_TMA_STOREES19_S1V_S1V_EEEvvEEEEvNT_6ParamsE --------------------------
	.section	.nv.constant0._ZN7cutlass13device_kernelINS_4gemm6kernel13GemmUniversalIN4cute5tupleIJiiiiEEENS1_10collective13CollectiveMmaINS1_35MainloopSm100TmaUmmaWarpSpecializedILi3ELi2ELi2ENS5_IJNS4_1CILi1EEESB_SB_EEEEENS5_IJNSA_ILi128EEENSA_ILi256EEENSA_ILi32EEEEEENS_10tfloat32_tENS5_IJlSB_lEEESI_SJ_NS4_8TiledMMAINS4_8MMA_AtomIJNS4_17SM100_MMA_TF32_SSISI_SI_fLi128ELi256ELNS4_4UMMA5MajorE0ELSO_0ELNSN_7ScaleInE0ELSP_0EEEEEENS4_6LayoutISC_NS5_IJNSA_ILi0EEEST_ST_EEEEENS5_IJNS4_10UnderscoreESW_SW_EEEEENS4_13SM90_TMA_LOADENS4_14ComposedLayoutINS4_7SwizzleILi3ELi4ELi3EEENS4_18smem_ptr_flag_bitsILi32EEENSS_INS5_IJNSA_ILi8EEESG_EEENS5_IJSG_SB_EEEEEEEvNS4_8identityESZ_S19_vS1A_EENS_8epilogue10collective18CollectiveEpilogueINS1C_23Sm100TmaWarpSpecializedILi4ELi2ELi32ELb1ELb0EEEJSH_NS5_IJNSS_ISE_SB_EENSS_ISG_SB_EEEEESI_SJ_SI_SJ_NS1C_6fusion15FusionCallbacksIS1G_NS1K_17LinearCombinationISI_fSI_fLNS_15FloatRoundStyleE2EEESH_S1J_JEEENS4_5SM1004TMEM4LOAD26SM100_TMEM_LOAD_32dp32b32xESZ_S19_NS4_39AutoVectorizingCopyWithAssumedAlignmentILi128EEENS4_14SM90_TMA_STOREES19_S1V_S1V_EEEvvEEEEvNT_6ParamsE,"a",@progbits
	.sectionflags	@""
	.align	4
.nv.constant0._ZN7cutlass13device_kernelINS_4gemm6kernel13GemmUniversalIN4cute5tupleIJiiiiEEENS1_10collective13CollectiveMmaINS1_35MainloopSm100TmaUmmaWarpSpecializedILi3ELi2ELi2ENS5_IJNS4_1CILi1EEESB_SB_EEEEENS5_IJNSA_ILi128EEENSA_ILi256EEENSA_ILi32EEEEEENS_10tfloat32_tENS5_IJlSB_lEEESI_SJ_NS4_8TiledMMAINS4_8MMA_AtomIJNS4_17SM100_MMA_TF32_SSISI_SI_fLi128ELi256ELNS4_4UMMA5MajorE0ELSO_0ELNSN_7ScaleInE0ELSP_0EEEEEENS4_6LayoutISC_NS5_IJNSA_ILi0EEEST_ST_EEEEENS5_IJNS4_10UnderscoreESW_SW_EEEEENS4_13SM90_TMA_LOADENS4_14ComposedLayoutINS4_7SwizzleILi3ELi4ELi3EEENS4_18smem_ptr_flag_bitsILi32EEENSS_INS5_IJNSA_ILi8EEESG_EEENS5_IJSG_SB_EEEEEEEvNS4_8identityESZ_S19_vS1A_EENS_8epilogue10collective18CollectiveEpilogueINS1C_23Sm100TmaWarpSpecializedILi4ELi2ELi32ELb1ELb0EEEJSH_NS5_IJNSS_ISE_SB_EENSS_ISG_SB_EEEEESI_SJ_SI_SJ_NS1C_6fusion15FusionCallbacksIS1G_NS1K_17LinearCombinationISI_fSI_fLNS_15FloatRoundStyleE2EEESH_S1J_JEEENS4_5SM1004TMEM4LOAD26SM100_TMEM_LOAD_32dp32b32xESZ_S19_NS4_39AutoVectorizingCopyWithAssumedAlignmentILi128EEENS4_14SM90_TMA_STOREES19_S1V_S1V_EEEvvEEEEvNT_6ParamsE:
	.zero		2944


//--------------------- SYMBOLS --------------------------

	.type		.nv.reservedSmem.offset0,@object
	.size		.nv.reservedSmem.offset0,0x4
	.type		.nv.reservedSmem.cap,@object
	.size		.nv.reservedSmem.cap,0x4
	.type		__assertfail,@function
